	.target	sm_100a

	.elftype	@"ET_EXEC"


//--------------------- .note.nv.tkinfo           --------------------------
	.section	.note.nv.tkinfo,"",@"SHT_NOTE"
	.sectionflags	@"SHF_NOTE_NV_TKINFO"
	.tkinfo
        /*0018*/ 	.word	0x00000081
        /*0030*/ 	.string	""
        /*0030*/ 	.string	"ptxas-blackwell"
        /*0030*/ 	.string	"Cuda compilation tools, release 12.9, V12.9.86"
        /*0030*/ 	.string	"Build cuda_12.9.r12.9/compiler.36037853_0"
        /*0030*/ 	.string	"-v  -suppress-debug-info  -lineinfo  -arch sm_100a "



//--------------------- .note.nv.cuver            --------------------------
	.section	.note.nv.cuver,"",@"SHT_NOTE"
	.sectionflags	@"SHF_NOTE_NV_CUVER"
        /*0018*/ 	.short	0x0001
        /*001a*/ 	.short	0x0064
        /*001c*/ 	.short	0x0001
        /*001e*/ 	.short	0x0000
        /*0020*/ 	.short	0x0001
        /*0022*/ 	.short	0x0000


//--------------------- .nv.info                  --------------------------
	.section	.nv.info,"",@"SHT_CUDA_INFO"
	.align	4


	//----- nvinfo : EIATTR_REGCOUNT
	.align		4
        /*0000*/ 	.byte	0x04, 0x2f
        /*0002*/ 	.short	(.L_4 - .L_3)
	.align		4
.L_3:
        /*0004*/ 	.word	index@(gluon_tcgen05)
        /*0008*/ 	.word	0x00000087


	//----- nvinfo : EIATTR_FRAME_SIZE
	.align		4
.L_4:
        /*000c*/ 	.byte	0x04, 0x11
        /*000e*/ 	.short	(.L_6 - .L_5)
	.align		4
.L_5:
        /*0010*/ 	.word	index@($__internal_2_$__cuda_sm10x_tcgen05_guardrail_trap_unallocated_columns_being_dealloced)
        /*0014*/ 	.word	0x00000000


	//----- nvinfo : EIATTR_FRAME_SIZE
	.align		4
.L_6:
        /*0018*/ 	.byte	0x04, 0x11
        /*001a*/ 	.short	(.L_8 - .L_7)
	.align		4
.L_7:
        /*001c*/ 	.word	index@($__internal_1_$__cuda_sm10x_tcgen05_guardrail_trap_phase_invalid_during_alloc)
        /*0020*/ 	.word	0x00000000


	//----- nvinfo : EIATTR_FRAME_SIZE
	.align		4
.L_8:
        /*0024*/ 	.byte	0x04, 0x11
        /*0026*/ 	.short	(.L_10 - .L_9)
	.align		4
.L_9:
        /*0028*/ 	.word	index@($__internal_0_$__cuda_sm10x_tcgen05_guardrail_trap_col_being_dealloced_not_returned_by_alloc)
        /*002c*/ 	.word	0x00000000


	//----- nvinfo : EIATTR_FRAME_SIZE
	.align		4
.L_10:
        /*0030*/ 	.byte	0x04, 0x11
        /*0032*/ 	.short	(.L_12 - .L_11)
	.align		4
.L_11:
        /*0034*/ 	.word	index@(gluon_tcgen05)
        /*0038*/ 	.word	0x00000000


	//----- nvinfo : EIATTR_MIN_STACK_SIZE
	.align		4
.L_12:
        /*003c*/ 	.byte	0x04, 0x12
        /*003e*/ 	.short	(.L_14 - .L_13)
	.align		4
.L_13:
        /*0040*/ 	.word	index@(gluon_tcgen05)
        /*0044*/ 	.word	0x00000000
.L_14:


//--------------------- .nv.info.gluon_tcgen05    --------------------------
	.section	.nv.info.gluon_tcgen05,"",@"SHT_CUDA_INFO"
	.sectionflags	@""
	.align	4


	//----- nvinfo : EIATTR_CUDA_API_VERSION
	.align		4
        /*0000*/ 	.byte	0x04, 0x37
        /*0002*/ 	.short	(.L_16 - .L_15)
.L_15:
        /*0004*/ 	.word	0x00000081


	//----- nvinfo : EIATTR_KPARAM_INFO
	.align		4
.L_16:
        /*0008*/ 	.byte	0x04, 0x17
        /*000a*/ 	.short	(.L_18 - .L_17)
.L_17:
        /*000c*/ 	.word	0x00000000
        /*0010*/ 	.short	0x000a
        /*0012*/ 	.short	0x0048
        /*0014*/ 	.byte	0x00, 0xf4, 0x21, 0x00


	//----- nvinfo : EIATTR_KPARAM_INFO
	.align		4
.L_18:
        /*0018*/ 	.byte	0x04, 0x17
        /*001a*/ 	.short	(.L_20 - .L_19)
.L_19:
        /*001c*/ 	.word	0x00000000
        /*0020*/ 	.short	0x0009
        /*0022*/ 	.short	0x0040
        /*0024*/ 	.byte	0x00, 0xf4, 0x21, 0x00


	//----- nvinfo : EIATTR_KPARAM_INFO
	.align		4
.L_20:
        /*0028*/ 	.byte	0x04, 0x17
        /*002a*/ 	.short	(.L_22 - .L_21)
.L_21:
        /*002c*/ 	.word	0x00000000
        /*0030*/ 	.short	0x0008
        /*0032*/ 	.short	0x0038
        /*0034*/ 	.byte	0x00, 0xf0, 0x21, 0x00


	//----- nvinfo : EIATTR_KPARAM_INFO
	.align		4
.L_22:
        /*0038*/ 	.byte	0x04, 0x17
        /*003a*/ 	.short	(.L_24 - .L_23)
.L_23:
        /*003c*/ 	.word	0x00000000
        /*0040*/ 	.short	0x0007
        /*0042*/ 	.short	0x0030
        /*0044*/ 	.byte	0x00, 0xf0, 0x21, 0x00


	//----- nvinfo : EIATTR_KPARAM_INFO
	.align		4
.L_24:
        /*0048*/ 	.byte	0x04, 0x17
        /*004a*/ 	.short	(.L_26 - .L_25)
.L_25:
        /*004c*/ 	.word	0x00000000
        /*0050*/ 	.short	0x0006
        /*0052*/ 	.short	0x0028
        /*0054*/ 	.byte	0x00, 0xf0, 0x21, 0x00


	//----- nvinfo : EIATTR_KPARAM_INFO
	.align		4
.L_26:
        /*0058*/ 	.byte	0x04, 0x17
        /*005a*/ 	.short	(.L_28 - .L_27)
.L_27:
        /*005c*/ 	.word	0x00000000
        /*0060*/ 	.short	0x0005
        /*0062*/ 	.short	0x0020
        /*0064*/ 	.byte	0x00, 0xf0, 0x11, 0x00


	//----- nvinfo : EIATTR_KPARAM_INFO
	.align		4
.L_28:
        /*0068*/ 	.byte	0x04, 0x17
        /*006a*/ 	.short	(.L_30 - .L_29)
.L_29:
        /*006c*/ 	.word	0x00000000
        /*0070*/ 	.short	0x0004
        /*0072*/ 	.short	0x001c
        /*0074*/ 	.byte	0x00, 0xf0, 0x11, 0x00


	//----- nvinfo : EIATTR_KPARAM_INFO
	.align		4
.L_30:
        /*0078*/ 	.byte	0x04, 0x17
        /*007a*/ 	.short	(.L_32 - .L_31)
.L_31:
        /*007c*/ 	.word	0x00000000
        /*0080*/ 	.short	0x0003
        /*0082*/ 	.short	0x0018
        /*0084*/ 	.byte	0x00, 0xf0, 0x11, 0x00


	//----- nvinfo : EIATTR_KPARAM_INFO
	.align		4
.L_32:
        /*0088*/ 	.byte	0x04, 0x17
        /*008a*/ 	.short	(.L_34 - .L_33)
.L_33:
        /*008c*/ 	.word	0x00000000
        /*0090*/ 	.short	0x0002
        /*0092*/ 	.short	0x0010
        /*0094*/ 	.byte	0x00, 0xf4, 0x21, 0x00


	//----- nvinfo : EIATTR_KPARAM_INFO
	.align		4
.L_34:
        /*0098*/ 	.byte	0x04, 0x17
        /*009a*/ 	.short	(.L_36 - .L_35)
.L_35:
        /*009c*/ 	.word	0x00000000
        /*00a0*/ 	.short	0x0001
        /*00a2*/ 	.short	0x0008
        /*00a4*/ 	.byte	0x00, 0xf4, 0x21, 0x00


	//----- nvinfo : EIATTR_KPARAM_INFO
	.align		4
.L_36:
        /*00a8*/ 	.byte	0x04, 0x17
        /*00aa*/ 	.short	(.L_38 - .L_37)
.L_37:
        /*00ac*/ 	.word	0x00000000
        /*00b0*/ 	.short	0x0000
        /*00b2*/ 	.short	0x0000
        /*00b4*/ 	.byte	0x00, 0xf4, 0x21, 0x00


	//----- nvinfo : EIATTR_AT_ENTRY_FRAGMENTS
	.align		4
.L_38:
        /*00b8*/ 	.byte	0x04, 0x4f
        /*00ba*/ 	.short	(.L_40 - .L_39)


	//   ....[0]....
.L_39:
        /*00bc*/ 	.word	0x00000004


	//----- nvinfo : EIATTR_RESERVED_SMEM_USED
	.align		4
.L_40:
        /*00c0*/ 	.byte	0x01, 0x41
	.zero		2


	//----- nvinfo : EIATTR_SPARSE_MMA_MASK
	.align		4
        /*00c4*/ 	.byte	0x03, 0x50
        /*00c6*/ 	.short	0x0000


	//----- nvinfo : EIATTR_TCGEN05_1CTA_USED
	.align		4
        /*00c8*/ 	.byte	0x01, 0x51
	.zero		2


	//----- nvinfo : EIATTR_MAXREG_COUNT
	.align		4
        /*00cc*/ 	.byte	0x03, 0x1b
        /*00ce*/ 	.short	0x00ff


	//----- nvinfo : EIATTR_NUM_BARRIERS
	.align		4
        /*00d0*/ 	.byte	0x02, 0x4c
        /*00d2*/ 	.byte	0x01
	.zero		1


	//----- nvinfo : EIATTR_INT_WARP_WIDE_INSTR_OFFSETS
	.align		4
        /*00d4*/ 	.byte	0x04, 0x31
        /*00d6*/ 	.short	(.L_42 - .L_41)


	//   ....[0]....
.L_41:
        /*00d8*/ 	.word	0x00001630


	//   ....[1]....
        /*00dc*/ 	.word	0x00001650


	//   ....[2]....
        /*00e0*/ 	.word	0x000016d0


	//   ....[3]....
        /*00e4*/ 	.word	0x000018d0


	//   ....[4]....
        /*00e8*/ 	.word	0x000018e0


	//   ....[5]....
        /*00ec*/ 	.word	0x00001940


	//   ....[6]....
        /*00f0*/ 	.word	0x00001950


	//   ....[7]....
        /*00f4*/ 	.word	0x00001c30


	//   ....[8]....
        /*00f8*/ 	.word	0x00001c40


	//   ....[9]....
        /*00fc*/ 	.word	0x00001dd0


	//   ....[10]....
        /*0100*/ 	.word	0x00001e00


	//   ....[11]....
        /*0104*/ 	.word	0x00001e20


	//   ....[12]....
        /*0108*/ 	.word	0x00001e60


	//   ....[13]....
        /*010c*/ 	.word	0x00002170


	//   ....[14]....
        /*0110*/ 	.word	0x00002180


	//   ....[15]....
        /*0114*/ 	.word	0x00002450


	//   ....[16]....
        /*0118*/ 	.word	0x00002460


	//   ....[17]....
        /*011c*/ 	.word	0x00002b50


	//   ....[18]....
        /*0120*/ 	.word	0x00002ba0


	//----- nvinfo : EIATTR_COOP_GROUP_MASK_REGIDS
	.align		4
.L_42:
        /*0124*/ 	.byte	0x04, 0x29
        /*0126*/ 	.short	(.L_44 - .L_43)


	//   ....[0]....
.L_43:
        /*0128*/ 	.word	0xffffffff


	//   ....[1]....
        /*012c*/ 	.word	0xffffffff


	//   ....[2]....
        /*0130*/ 	.word	0xffffffff


	//   ....[3]....
        /*0134*/ 	.word	0xffffffff


	//   ....[4]....
        /*0138*/ 	.word	0xffffffff


	//   ....[5]....
        /*013c*/ 	.word	0xffffffff


	//   ....[6]....
        /*0140*/ 	.word	0xffffffff


	//   ....[7]....
        /*0144*/ 	.word	0xffffffff


	//   ....[8]....
        /*0148*/ 	.word	0xffffffff


	//   ....[9]....
        /*014c*/ 	.word	0xffffffff


	//----- nvinfo : EIATTR_COOP_GROUP_INSTR_OFFSETS
	.align		4
.L_44:
        /*0150*/ 	.byte	0x04, 0x28
        /*0152*/ 	.short	(.L_46 - .L_45)


	//   ....[0]....
.L_45:
        /*0154*/ 	.word	0x00000050


	//   ....[1]....
        /*0158*/ 	.word	0x00000310


	//   ....[2]....
        /*015c*/ 	.word	0x000004f0


	//   ....[3]....
        /*0160*/ 	.word	0x000009a0


	//   ....[4]....
        /*0164*/ 	.word	0x00000ae0


	//   ....[5]....
        /*0168*/ 	.word	0x00000f50


	//   ....[6]....
        /*016c*/ 	.word	0x00001090


	//   ....[7]....
        /*0170*/ 	.word	0x000014e0


	//   ....[8]....
        /*0174*/ 	.word	0x000029e0


	//   ....[9]....
        /*0178*/ 	.word	0x00002c50


	//----- nvinfo : EIATTR_VRC_CTA_INIT_COUNT
	.align		4
.L_46:
        /*017c*/ 	.byte	0x02, 0x4a
        /*017e*/ 	.byte	0x80
	.zero		1


	//----- nvinfo : EIATTR_MBARRIER_INSTR_OFFSETS
	.align		4
        /*0180*/ 	.byte	0x04, 0x39
        /*0182*/ 	.short	(.L_48 - .L_47)


	//   ....[0]....
.L_47:
        /*0184*/ 	.word	0x000016f0
        /*0188*/ 	.word	0x000000ff
        /*018c*/ 	.word	0x00018000
        /*0190*/ 	.short	0x0100
        /*0192*/ 	.byte	0x08
	.zero		1


	//   ....[1]....
        /*0194*/ 	.word	0x00001720
        /*0198*/ 	.word	0x000000ff
        /*019c*/ 	.word	0x00018010
        /*01a0*/ 	.short	0x0100
        /*01a2*/ 	.byte	0x08
	.zero		1


	//   ....[2]....
        /*01a4*/ 	.word	0x000017d0
        /*01a8*/ 	.word	0x000000ff
        /*01ac*/ 	.word	0x00018008
        /*01b0*/ 	.short	0x0100
        /*01b2*/ 	.byte	0x08
	.zero		1


	//   ....[3]....
        /*01b4*/ 	.word	0x000017e0
        /*01b8*/ 	.word	0x000000ff
        /*01bc*/ 	.word	0x00018018
        /*01c0*/ 	.short	0x0100
        /*01c2*/ 	.byte	0x08
	.zero		1


	//   ....[4]....
        /*01c4*/ 	.word	0x000019e0
        /*01c8*/ 	.word	0x000000ff
        /*01cc*/ 	.word	0x00018000
        /*01d0*/ 	.short	0x010a
        /*01d2*/ 	.byte	0x08
	.zero		1


	//   ....[5]....
        /*01d4*/ 	.word	0x00001c90
        /*01d8*/ 	.word	0x000000ff
        /*01dc*/ 	.word	0x00018010
        /*01e0*/ 	.short	0x010a
        /*01e2*/ 	.byte	0x08
	.zero		1


	//   ....[6]....
        /*01e4*/ 	.word	0x00001ee0
        /*01e8*/ 	.word	0x000000ff
        /*01ec*/ 	.word	0x00018000
        /*01f0*/ 	.short	0x010a
        /*01f2*/ 	.byte	0x11
	.zero		1


	//   ....[7]....
        /*01f4*/ 	.word	0x000021c0
        /*01f8*/ 	.word	0x000000ff
        /*01fc*/ 	.word	0x00018010
        /*0200*/ 	.short	0x010a
        /*0202*/ 	.byte	0x11
	.zero		1


	//   ....[8]....
        /*0204*/ 	.word	0x00002290
        /*0208*/ 	.word	0x000000ff
        /*020c*/ 	.word	0x00018000
        /*0210*/ 	.short	0x0108
        /*0212*/ 	.byte	0x08
	.zero		1


	//   ....[9]....
        /*0214*/ 	.word	0x000022a0
        /*0218*/ 	.word	0x000000ff
        /*021c*/ 	.word	0x00018010
        /*0220*/ 	.short	0x0108
        /*0222*/ 	.byte	0x08
	.zero		1


	//   ....[10]....
        /*0224*/ 	.word	0x000022f0
        /*0228*/ 	.word	0x000000ff
        /*022c*/ 	.word	0x00018008
        /*0230*/ 	.short	0x0108
        /*0232*/ 	.byte	0x08
	.zero		1


	//   ....[11]....
        /*0234*/ 	.word	0x00002300
        /*0238*/ 	.word	0x000000ff
        /*023c*/ 	.word	0x00018018
        /*0240*/ 	.short	0x0108
        /*0242*/ 	.byte	0x08
	.zero		1


	//   ....[12]....
        /*0244*/ 	.word	0x00002c70
        /*0248*/ 	.word	0x000000ff
        /*024c*/ 	.word	0x00018000
        /*0250*/ 	.short	0x010a
        /*0252*/ 	.byte	0x08
	.zero		1


	//   ....[13]....
        /*0254*/ 	.word	0x00002ca0
        /*0258*/ 	.word	0x000000ff
        /*025c*/ 	.word	0x00018010
        /*0260*/ 	.short	0x010a
        /*0262*/ 	.byte	0x08
	.zero		1


	//   ....[14]....
        /*0264*/ 	.word	0x00002cd0
        /*0268*/ 	.word	0x000000ff
        /*026c*/ 	.word	0x00018000
        /*0270*/ 	.short	0x010a
        /*0272*/ 	.byte	0x11
	.zero		1


	//   ....[15]....
        /*0274*/ 	.word	0x00002d00
        /*0278*/ 	.word	0x000000ff
        /*027c*/ 	.word	0x00018010
        /*0280*/ 	.short	0x010a
        /*0282*/ 	.byte	0x11
	.zero		1


	//----- nvinfo : EIATTR_NUM_MBARRIERS
	.align		4
.L_48:
        /*0284*/ 	.byte	0x03, 0x38
        /*0286*/ 	.short	0x0004


	//----- nvinfo : EIATTR_EXIT_INSTR_OFFSETS
	.align		4
        /*0288*/ 	.byte	0x04, 0x1c
        /*028a*/ 	.short	(.L_50 - .L_49)


	//   ....[0]....
.L_49:
        /*028c*/ 	.word	0x00002c60


	//----- nvinfo : EIATTR_REQNTID
	.align		4
.L_50:
        /*0290*/ 	.byte	0x04, 0x10
        /*0292*/ 	.short	(.L_52 - .L_51)
.L_51:
        /*0294*/ 	.word	0x00000100
        /*0298*/ 	.word	0x00000001
        /*029c*/ 	.word	0x00000001


	//----- nvinfo : EIATTR_CRS_STACK_SIZE
	.align		4
.L_52:
        /*02a0*/ 	.byte	0x04, 0x1e
        /*02a2*/ 	.short	(.L_54 - .L_53)
.L_53:
        /*02a4*/ 	.word	0x00000000


	//----- nvinfo : EIATTR_CBANK_PARAM_SIZE
	.align		4
.L_54:
        /*02a8*/ 	.byte	0x03, 0x19
        /*02aa*/ 	.short	0x0050


	//----- nvinfo : EIATTR_PARAM_CBANK
	.align		4
        /*02ac*/ 	.byte	0x04, 0x0a
        /*02ae*/ 	.short	(.L_56 - .L_55)
	.align		4
.L_55:
        /*02b0*/ 	.word	index@(.nv.constant0.gluon_tcgen05)
        /*02b4*/ 	.short	0x0380
        /*02b6*/ 	.short	0x0050


	//----- nvinfo : EIATTR_SW_WAR
	.align		4
.L_56:
        /*02b8*/ 	.byte	0x04, 0x36
        /*02ba*/ 	.short	(.L_58 - .L_57)
.L_57:
        /*02bc*/ 	.word	0x00000008
.L_58:


//--------------------- .nv.compat                --------------------------
	.section	.nv.compat,"",@"SHT_CUDA_COMPAT_INFO"
	.align	4
        /*0000*/ 	.byte	0x02, 0x02, 0x02, 0x00, 0x02, 0x05, 0x05, 0x00, 0x02, 0x03, 0x03, 0x00, 0x02, 0x06, 0x01, 0x00


//--------------------- .nv.callgraph             --------------------------
	.section	.nv.callgraph,"",@"SHT_CUDA_CALLGRAPH"
	.align	4
	.sectionentsize	8
	.align		4
        /*0000*/ 	.word	0x00000000
	.align		4
        /*0004*/ 	.word	0xffffffff
	.align		4
        /*0008*/ 	.word	0x00000000
	.align		4
        /*000c*/ 	.word	0xfffffffe
	.align		4
        /*0010*/ 	.word	0x00000000
	.align		4
        /*0014*/ 	.word	0xfffffffd
	.align		4
        /*0018*/ 	.word	0x00000000
	.align		4
        /*001c*/ 	.word	0xfffffffc


//--------------------- .text.gluon_tcgen05       --------------------------
	.section	.text.gluon_tcgen05,"ax",@progbits
	.align	128
        .global         gluon_tcgen05
        .type           gluon_tcgen05,@function
        .size           gluon_tcgen05,(.L_x_77 - gluon_tcgen05)
        .other          gluon_tcgen05,@"STO_CUDA_ENTRY STV_DEFAULT"
gluon_tcgen05:
.text.gluon_tcgen05:
[----:B------:R-:W1:Y:S01]  /*0000*/  LDC R1, c[0x0][0x37c] ;  /* 0x0000df00ff017b82 */ /* 0x000e620000000800 */
[----:B------:R-:W2:Y:S02]  /*0010*/  S2R R0, SR_TID.X ;  /* 0x0000000000007919 */ /* 0x000ea40000002100 */
[----:B--2---:R-:W-:-:S13]  /*0020*/  ISETP.GE.U32.AND P2, PT, R0, 0x20, PT ;  /* 0x000000200000780c */ /* 0x004fda0003f46070 */
[----:B------:R-:W-:Y:S05]  /*0030*/  @P2 BRA `(.L_x_0) ;  /* 0x0000000000b82947 */ /* 0x000fea0003800000 */
[----:B------:R-:W2:Y:S01]  /*0040*/  S2UR UR6, SR_CgaCtaId ;  /* 0x00000000000679c3 */ /* 0x000ea20000008800 */
[----:B------:R-:W-:Y:S01]  /*0050*/  NOP ;  /* 0x0000000000007918 */ /* 0x000fe20000000000 */
[----:B------:R-:W-:Y:S02]  /*0060*/  UMOV UR4, 0x40 ;  /* 0x0000004000047882 */ /* 0x000fe40000000000 */
[----:B--2---:R-:W-:-:S09]  /*0070*/  ULEA UR4, UR6, UR4, 0x18 ;  /* 0x0000000406047291 */ /* 0x004fd2000f8ec0ff */
[----:B------:R-:W2:Y:S01]  /*0080*/  LDS.U8 R2, [UR4] ;  /* 0x00000004ff027984 */ /* 0x000ea20008000000 */
[----:B------:R-:W-:Y:S02]  /*0090*/  UMOV UR4, 0x400 ;  /* 0x0000040000047882 */ /* 0x000fe40000000000 */
[----:B------:R-:W-:Y:S01]  /*00a0*/  ULEA UR4, UR6, UR4, 0x18 ;  /* 0x0000000406047291 */ /* 0x000fe2000f8ec0ff */
[----:B--2---:R-:W-:-:S13]  /*00b0*/  ISETP.NE.AND P0, PT, R2, RZ, PT ;  /* 0x000000ff0200720c */ /* 0x004fda0003f05270 */
[----:B------:R-:W-:Y:S05]  /*00c0*/  @P0 BRA `(.L_x_1) ;  /* 0x00000000007c0947 */ /* 0x000fea0003800000 */
[----:B------:R-:W-:-:S13]  /*00d0*/  ELECT P0, URZ, PT ;  /* 0x0000000000ff782f */ /* 0x000fda0003800000 */
[----:B------:R-:W-:Y:S05]  /*00e0*/  @!P0 BRA `(.L_x_2) ;  /* 0x0000000000848947 */ /* 0x000fea0003800000 */
[----:B------:R-:W-:Y:S01]  /*00f0*/  UMOV UR5, 0x8 ;  /* 0x0000000800057882 */ /* 0x000fe20000000000 */
[----:B------:R-:W-:Y:S02]  /*0100*/  IMAD.MOV.U32 R5, RZ, RZ, 0x1 ;  /* 0x00000001ff057424 */ /* 0x000fe400078e00ff */
[----:B------:R-:W-:Y:S02]  /*0110*/  IMAD.MOV.U32 R3, RZ, RZ, 0xff ;  /* 0x000000ffff037424 */ /* 0x000fe400078e00ff */
[----:B------:R-:W-:Y:S04]  /*0120*/  DEPBAR.LE SB2, 0x36 ;  /* 0x0000ad800000791a */ /* 0x000fe80000000000 */
[----:B------:R-:W2:Y:S02]  /*0130*/  UTCATOMSWS.FIND_AND_SET.ALIGN UP0, UR5, UR5 ;  /* 0x00000005000575e3 */ /* 0x000ea40008000800 */
[----:B--2---:R-:W-:-:S04]  /*0140*/  PLOP3.LUT P0, PT, PT, PT, UP0, 0x80, 0x8 ;  /* 0x000000000008781c */ /* 0x004fc80003f0f008 */
[----:B------:R-:W-:-:S04]  /*0150*/  SEL R2, RZ, 0xffffffff, !P0 ;  /* 0xffffffffff027807 */ /* 0x000fc80004000000 */
[----:B------:R-:W-:Y:S01]  /*0160*/  ISETP.NE.AND P0, PT, R2, RZ, PT ;  /* 0x000000ff0200720c */ /* 0x000fe20003f05270 */
[----:B------:R-:W-:-:S12]  /*0170*/  IMAD.U32 R2, RZ, RZ, UR5 ;  /* 0x00000005ff027e24 */ /* 0x000fd8000f8e00ff */
[----:B------:R-:W-:Y:S05]  /*0180*/  @P0 BRA `(.L_x_3) ;  /* 0x0000000000240947 */ /* 0x000fea0003800000 */
.L_x_4:
[----:B------:R-:W-:Y:S05]  /*0190*/  NANOSLEEP 0x64 ;  /* 0x000000640000795d */ /* 0x000fea0003800000 */
[----:B------:R-:W-:-:S05]  /*01a0*/  UMOV UR5, 0x8 ;  /* 0x0000000800057882 */ /* 0x000fca0000000000 */
[----:B------:R-:W-:Y:S04]  /*01b0*/  DEPBAR.LE SB2, 0x36 ;  /* 0x0000ad800000791a */ /* 0x000fe80000000000 */
[----:B------:R-:W2:Y:S02]  /*01c0*/  UTCATOMSWS.FIND_AND_SET.ALIGN UP0, UR5, UR5 ;  /* 0x00000005000575e3 */ /* 0x000ea40008000800 */
[----:B--2---:R-:W-:-:S04]  /*01d0*/  PLOP3.LUT P0, PT, PT, PT, UP0, 0x80, 0x8 ;  /* 0x000000000008781c */ /* 0x004fc80003f0f008 */
[----:B------:R-:W-:-:S04]  /*01e0*/  SEL R2, RZ, 0xffffffff, !P0 ;  /* 0xffffffffff027807 */ /* 0x000fc80004000000 */
[----:B------:R-:W-:Y:S01]  /*01f0*/  ISETP.NE.AND P0, PT, R2, RZ, PT ;  /* 0x000000ff0200720c */ /* 0x000fe20003f05270 */
[----:B------:R-:W-:-:S12]  /*0200*/  IMAD.U32 R2, RZ, RZ, UR5 ;  /* 0x00000005ff027e24 */ /* 0x000fd8000f8e00ff */
[----:B------:R-:W-:Y:S05]  /*0210*/  @!P0 BRA `(.L_x_4) ;  /* 0xfffffffc00dc8947 */ /* 0x000fea000383ffff */
.L_x_3:
[C---:B------:R-:W-:Y:S01]  /*0220*/  VIADD R4, R2.reuse, 0x10 ;  /* 0x0000001002047836 */ /* 0x040fe20000000000 */
[----:B------:R-:W-:Y:S01]  /*0230*/  UMOV UR5, 0x50 ;  /* 0x0000005000057882 */ /* 0x000fe20000000000 */
[----:B------:R-:W-:Y:S01]  /*0240*/  SHF.L.U32 R3, R3, R2, RZ ;  /* 0x0000000203037219 */ /* 0x000fe200000006ff */
[----:B------:R-:W-:Y:S01]  /*0250*/  ULEA UR5, UR6, UR5, 0x18 ;  /* 0x0000000506057291 */ /* 0x000fe2000f8ec0ff */
[----:B------:R-:W-:Y:S01]  /*0260*/  IMAD.SHL.U32 R2, R2, 0x20, RZ ;  /* 0x0000002002027824 */ /* 0x000fe200078e00ff */
[----:B------:R-:W-:-:S04]  /*0270*/  SHF.L.U32 R4, R5, R4, RZ ;  /* 0x0000000405047219 */ /* 0x000fc800000006ff */
[----:B------:R-:W-:-:S05]  /*0280*/  LOP3.LUT R3, R4, R3, RZ, 0xfc, !PT ;  /* 0x0000000304037212 */ /* 0x000fca00078efcff */
[----:B------:R2:W-:Y:S04]  /*0290*/  ATOMS.OR RZ, [UR5], R3 ;  /* 0x00000003ffff798c */ /* 0x0005e8000b000005 */
[----:B------:R2:W-:Y:S01]  /*02a0*/  STS [UR4], R2 ;  /* 0x00000002ff007988 */ /* 0x0005e20008000804 */
[----:B------:R-:W-:Y:S05]  /*02b0*/  BRA `(.L_x_2) ;  /* 0x0000000000107947 */ /* 0x000fea0003800000 */
.L_x_1:
[----:B------:R-:W-:Y:S01]  /*02c0*/  IMAD.MOV.U32 R3, RZ, RZ, -0x1 ;  /* 0xffffffffff037424 */ /* 0x000fe200078e00ff */
[----:B------:R-:W-:-:S04]  /*02d0*/  MOV R2, 0x300 ;  /* 0x0000030000027802 */ /* 0x000fc80000000f00 */
[----:B------:R2:W-:Y:S03]  /*02e0*/  STS [UR4], R3 ;  /* 0x00000003ff007988 */ /* 0x0005e60008000804 */
[----:B-12---:R-:W-:Y:S05]  /*02f0*/  CALL.REL.NOINC `($__internal_1_$__cuda_sm10x_tcgen05_guardrail_trap_phase_invalid_during_alloc) ;  /* 0x0000002800987944 */ /* 0x006fea0003c00000 */
.L_x_2:
[----:B------:R-:W-:Y:S05]  /*0300*/  WARPSYNC.ALL ;  /* 0x0000000000007948 */ /* 0x000fea0003800000 */
[----:B------:R-:W-:Y:S01]  /*0310*/  NOP ;  /* 0x0000000000007918 */ /* 0x000fe20000000000 */
.L_x_0:
[----:B------:R-:W3:Y:S08]  /*0320*/  S2UR UR4, SR_CgaCtaId ;  /* 0x00000000000479c3 */ /* 0x000ef00000008800 */
[----:B------:R-:W-:Y:S01]  /*0330*/  BAR.SYNC.DEFER_BLOCKING 0x0 ;  /* 0x0000000000007b1d */ /* 0x000fe20000010000 */
[----:B------:R-:W-:-:S05]  /*0340*/  LOP3.LUT R132, R0, 0xff, RZ, 0xc0, !PT ;  /* 0x000000ff00847812 */ /* 0x000fca00078ec0ff */
[----:B------:R-:W-:Y:S02]  /*0350*/  UMOV UR8, 0x400 ;  /* 0x0000040000087882 */ /* 0x000fe40000000000 */
[----:B------:R-:W4:Y:S08]  /*0360*/  LDC R10, c[0x0][0x3a0] ;  /* 0x0000e800ff0a7b82 */ /* 0x000f300000000800 */
[----:B------:R-:W5:Y:S01]  /*0370*/  S2UR UR12, SR_CTAID.Y ;  /* 0x00000000000c79c3 */ /* 0x000f620000002600 */
[----:B---3--:R-:W-:-:S09]  /*0380*/  ULEA UR8, UR4, UR8, 0x18 ;  /* 0x0000000804087291 */ /* 0x008fd2000f8ec0ff */
[----:B--2---:R-:W2:Y:S01]  /*0390*/  LDS R3, [UR8] ;  /* 0x00000008ff037984 */ /* 0x004ea20008000800 */
[----:B------:R-:W-:Y:S06]  /*03a0*/  BAR.SYNC.DEFER_BLOCKING 0x0 ;  /* 0x0000000000007b1d */ /* 0x000fec0000010000 */
[----:B------:R-:W-:Y:S05]  /*03b0*/  @P2 BRA `(.L_x_5) ;  /* 0x0000000000182947 */ /* 0x000fea0003800000 */
[----:B------:R-:W-:Y:S01]  /*03c0*/  ELECT P0, URZ, PT ;  /* 0x0000000000ff782f */ /* 0x000fe20003800000 */
[----:B------:R-:W-:Y:S01]  /*03d0*/  IMAD.MOV.U32 R2, RZ, RZ, 0x1 ;  /* 0x00000001ff027424 */ /* 0x000fe200078e00ff */
[----:B------:R-:W-:Y:S01]  /*03e0*/  UMOV UR5, 0x40 ;  /* 0x0000004000057882 */ /* 0x000fe20000000000 */
[----:B------:R-:W-:Y:S01]  /*03f0*/  UVIRTCOUNT.DEALLOC.SMPOOL 0x80 ;  /* 0x000000800000784c */ /* 0x000fe20000000000 */
[----:B------:R-:W-:-:S09]  /*0400*/  ULEA UR5, UR4, UR5, 0x18 ;  /* 0x0000000504057291 */ /* 0x000fd2000f8ec0ff */
[----:B------:R3:W-:Y:S03]  /*0410*/  @P0 STS.U8 [UR5], R2 ;  /* 0x00000002ff000988 */ /* 0x0007e60008000005 */
.L_x_5:
[----:B------:R-:W3:Y:S01]  /*0420*/  S2UR UR4, SR_CTAID.Z ;  /* 0x00000000000479c3 */ /* 0x000ee20000002700 */
[----:B------:R-:W5:Y:S01]  /*0430*/  LDCU UR5, c[0x0][0x370] ;  /* 0x00006e00ff0577ac */ /* 0x000f620008000800 */
[----:B------:R-:W-:Y:S01]  /*0440*/  ISETP.GE.U32.AND P0, PT, R132, 0x20, PT ;  /* 0x000000208400780c */ /* 0x000fe20003f06070 */
[----:B----4-:R-:W-:Y:S01]  /*0450*/  VIADD R5, R10, 0xffffffff ;  /* 0xffffffff0a057836 */ /* 0x010fe20000000000 */
[C---:B------:R-:W-:Y:S01]  /*0460*/  ISETP.NE.U32.AND P3, PT, R132.reuse, RZ, PT ;  /* 0x000000ff8400720c */ /* 0x040fe20003f65070 */
[----:B------:R-:W3:Y:S01]  /*0470*/  LDCU UR6, c[0x0][0x374] ;  /* 0x00006e80ff0677ac */ /* 0x000ee20008000800 */
[----:B------:R-:W-:Y:S01]  /*0480*/  LEA R4, R132, UR8, 0x2 ;  /* 0x0000000884047c11 */ /* 0x000fe2000f8e10ff */
[----:B------:R-:W-:Y:S01]  /*0490*/  BSSY.RECONVERGENT B0, `(.L_x_6) ;  /* 0x0000015000007945 */ /* 0x000fe20003800200 */
[----:B------:R-:W5:Y:S01]  /*04a0*/  S2UR UR13, SR_CTAID.X ;  /* 0x00000000000d79c3 */ /* 0x000f620000002500 */
[----:B------:R-:W4:Y:S01]  /*04b0*/  LDCU.64 UR10, c[0x0][0x3c0] ;  /* 0x00007800ff0a77ac */ /* 0x000f220008000a00 */
[----:B--2---:R-:W-:-:S05]  /*04c0*/  R2UR UR24, R3 ;  /* 0x00000000031872ca */ /* 0x004fca00000e0000 */
[----:B------:R2:W-:Y:S01]  /*04d0*/  @!P0 STS [R4], RZ ;  /* 0x000000ff04008388 */ /* 0x0005e20000000800 */
[----:B------:R-:W1:Y:S01]  /*04e0*/  LDC R6, c[0x0][0x398] ;  /* 0x0000e600ff067b82 */ /* 0x000e620000000800 */
[----:B------:R-:W-:Y:S02]  /*04f0*/  NOP ;  /* 0x0000000000007918 */ /* 0x000fe40000000000 */
[----:B------:R2:W-:Y:S01]  /*0500*/  @!P3 STS [UR8+0x20], R5 ;  /* 0x00002005ff00b988 */ /* 0x0005e20008000808 */
[----:B---3-5:R-:W-:-:S04]  /*0510*/  UIMAD UR4, UR4, UR6, UR12 ;  /* 0x00000006040472a4 */ /* 0x028fc8000f8e020c */
[----:B------:R-:W-:-:S04]  /*0520*/  UIMAD UR4, UR4, UR5, UR13 ;  /* 0x00000005040472a4 */ /* 0x000fc8000f8e020d */
[----:B------:R-:W-:-:S04]  /*0530*/  UIMAD UR4, UR4, 0x180, URZ ;  /* 0x00000180040478a4 */ /* 0x000fc8000f8e02ff */
[----:B----4-:R-:W-:Y:S01]  /*0540*/  UIADD3 UR20, UP0, UPT, UR4, UR10, URZ ;  /* 0x0000000a04147290 */ /* 0x010fe2000ff1e0ff */
[----:B-1----:R-:W-:-:S03]  /*0550*/  VIADD R6, R6, 0xffffffff ;  /* 0xffffffff06067836 */ /* 0x002fc60000000000 */
[----:B------:R-:W-:Y:S01]  /*0560*/  ULEA.HI.X.SX32 UR21, UR4, UR11, 0x1, UP0 ;  /* 0x0000000b04157291 */ /* 0x000fe200080f0eff */
[----:B--2---:R-:W-:Y:S11]  /*0570*/  @P3 BRA `(.L_x_7) ;  /* 0x0000000000183947 */ /* 0x004ff60003800000 */
[----:B------:R-:W1:Y:S01]  /*0580*/  LDS R2, [UR8+0x8] ;  /* 0x00000808ff027984 */ /* 0x000e620008000800 */
[----:B------:R-:W2:Y:S01]  /*0590*/  LDC.64 R8, c[0x0][0x380] ;  /* 0x0000e000ff087b82 */ /* 0x000ea20000000a00 */
[----:B------:R-:W-:Y:S02]  /*05a0*/  IMAD.MOV.U32 R3, RZ, RZ, 0x70 ;  /* 0x00000070ff037424 */ /* 0x000fe400078e00ff */
[----:B--2---:R2:W-:Y:S03]  /*05b0*/  STS.64 [UR8], R8 ;  /* 0x00000008ff007988 */ /* 0x0045e60008000a08 */
[----:B-1----:R-:W-:-:S05]  /*05c0*/  LOP3.LUT R2, R2, 0x10, R3, 0xd8, !PT ;  /* 0x0000001002027812 */ /* 0x002fca00078ed803 */
[----:B------:R2:W-:Y:S02]  /*05d0*/  STS [UR8+0x8], R2 ;  /* 0x00000802ff007988 */ /* 0x0005e40008000808 */
.L_x_7:
[----:B------:R-:W-:Y:S05]  /*05e0*/  BSYNC.RECONVERGENT B0 ;  /* 0x0000000000007941 */ /* 0x000fea0003800200 */
.L_x_6:
[----:B------:R-:W-:Y:S04]  /*05f0*/  BSSY.RECONVERGENT B0, `(.L_x_8) ;  /* 0x000000a000007945 */ /* 0x000fe80003800200 */
[----:B------:R-:W-:Y:S05]  /*0600*/  @P3 BRA `(.L_x_9) ;  /* 0x0000000000203947 */ /* 0x000fea0003800000 */
[----:B--2---:R-:W1:Y:S01]  /*0610*/  LDS R2, [UR8+0x34] ;  /* 0x00003408ff027984 */ /* 0x004e620008000800 */
[----:B------:R-:W-:Y:S02]  /*0620*/  IMAD.MOV.U32 R3, RZ, RZ, 0x7f000000 ;  /* 0x7f000000ff037424 */ /* 0x000fe400078e00ff */
[----:B------:R-:W-:Y:S01]  /*0630*/  @!P3 IMAD.MOV.U32 R7, RZ, RZ, 0x7f ;  /* 0x0000007fff07b424 */ /* 0x000fe200078e00ff */
[----:B------:R-:W2:Y:S02]  /*0640*/  @!P3 LDS R8, [UR8+0x38] ;  /* 0x00003808ff08b984 */ /* 0x000ea40008000800 */
[----:B-1----:R-:W-:Y:S02]  /*0650*/  LOP3.LUT R2, R2, 0xff000000, R3, 0xb8, !PT ;  /* 0xff00000002027812 */ /* 0x002fe400078eb803 */
[----:B--2---:R-:W-:-:S03]  /*0660*/  @!P3 LOP3.LUT R3, R8, 0xff, R7, 0xb8, !PT ;  /* 0x000000ff0803b812 */ /* 0x004fc600078eb807 */
[----:B------:R1:W-:Y:S04]  /*0670*/  STS [UR8+0x34], R2 ;  /* 0x00003402ff007988 */ /* 0x0003e80008000808 */
[----:B------:R1:W-:Y:S02]  /*0680*/  @!P3 STS [UR8+0x38], R3 ;  /* 0x00003803ff00b988 */ /* 0x0003e40008000808 */
.L_x_9:
[----:B------:R-:W-:Y:S05]  /*0690*/  BSYNC.RECONVERGENT B0 ;  /* 0x0000000000007941 */ /* 0x000fea0003800200 */
.L_x_8:
[----:B------:R-:W-:Y:S04]  /*06a0*/  BSSY.RECONVERGENT B0, `(.L_x_10) ;  /* 0x000000a000007945 */ /* 0x000fe80003800200 */
[----:B------:R-:W-:Y:S05]  /*06b0*/  @P3 BRA `(.L_x_11) ;  /* 0x0000000000203947 */ /* 0x000fea0003800000 */
[----:B-12---:R-:W1:Y:S01]  /*06c0*/  LDS R2, [UR8+0x1c] ;  /* 0x00001c08ff027984 */ /* 0x006e620008000800 */
[----:B------:R-:W2:Y:S03]  /*06d0*/  LDC.64 R8, c[0x0][0x3a8] ;  /* 0x0000ea00ff087b82 */ /* 0x000ea60000000a00 */
[----:B------:R3:W-:Y:S01]  /*06e0*/  STS [UR8+0x24], R6 ;  /* 0x00002406ff007988 */ /* 0x0007e20008000808 */
[--C-:B--2---:R-:W-:Y:S02]  /*06f0*/  SHF.R.U32.HI R7, RZ, 0x4, R9.reuse ;  /* 0x00000004ff077819 */ /* 0x104fe40000011609 */
[----:B------:R-:W-:-:S05]  /*0700*/  SHF.R.U64 R3, R8, 0x4, R9 ;  /* 0x0000000408037819 */ /* 0x000fca0000001209 */
[----:B------:R3:W-:Y:S01]  /*0710*/  STS [UR8+0xc], R3 ;  /* 0x00000c03ff007988 */ /* 0x0007e20008000808 */
[----:B-1----:R-:W-:-:S05]  /*0720*/  LOP3.LUT R2, R2, 0xf, R7, 0xb8, !PT ;  /* 0x0000000f02027812 */ /* 0x002fca00078eb807 */
[----:B------:R3:W-:Y:S02]  /*0730*/  STS [UR8+0x1c], R2 ;  /* 0x00001c02ff007988 */ /* 0x0007e40008000808 */
.L_x_11:
[----:B------:R-:W-:Y:S05]  /*0740*/  BSYNC.RECONVERGENT B0 ;  /* 0x0000000000007941 */ /* 0x000fea0003800200 */
.L_x_10:
[----:B------:R-:W-:Y:S04]  /*0750*/  BSSY.RECONVERGENT B1, `(.L_x_12) ;  /* 0x000001d000017945 */ /* 0x000fe80003800200 */
[----:B------:R-:W-:Y:S04]  /*0760*/  BSSY.RELIABLE B0, `(.L_x_13) ;  /* 0x0000018000007945 */ /* 0x000fe80003800100 */
[----:B------:R-:W-:Y:S05]  /*0770*/  @P3 BRA `(.L_x_14) ;  /* 0x00000000001c3947 */ /* 0x000fea0003800000 */
[----:B-123--:R-:W1:Y:S02]  /*0780*/  LDS R2, [UR8+0x34] ;  /* 0x00003408ff027984 */ /* 0x00ee640008000800 */
[----:B-1----:R-:W-:-:S05]  /*0790*/  LOP3.LUT R2, R2, 0x7, RZ, 0xb8, !PT ;  /* 0x0000000702027812 */ /* 0x002fca00078eb8ff */
[----:B------:R1:W-:Y:S01]  /*07a0*/  STS [UR8+0x34], R2 ;  /* 0x00003402ff007988 */ /* 0x0003e20008000808 */
[----:B------:R-:W-:Y:S05]  /*07b0*/  @P3 BRA `(.L_x_15) ;  /* 0x00000000001c3947 */ /* 0x000fea0003800000 */
[----:B-1----:R-:W1:Y:S02]  /*07c0*/  LDS R2, [UR8+0x34] ;  /* 0x00003408ff027984 */ /* 0x002e640008000800 */
[----:B-1----:R-:W-:-:S05]  /*07d0*/  LOP3.LUT R2, R2, 0x38, RZ, 0xb8, !PT ;  /* 0x0000003802027812 */ /* 0x002fca00078eb8ff */
[----:B------:R4:W-:Y:S02]  /*07e0*/  STS [UR8+0x34], R2 ;  /* 0x00003402ff007988 */ /* 0x0009e40008000808 */
.L_x_14:
[----:B------:R-:W-:Y:S05]  /*07f0*/  @P3 BRA `(.L_x_16) ;  /* 0x00000000001c3947 */ /* 0x000fea0003800000 */
[----:B-1234-:R-:W1:Y:S02]  /*0800*/  LDS R2, [UR8+0x8] ;  /* 0x00000808ff027984 */ /* 0x01ee640008000800 */
[----:B-1----:R-:W-:-:S05]  /*0810*/  LOP3.LUT R2, R2, 0x780, RZ, 0xb8, !PT ;  /* 0x0000078002027812 */ /* 0x002fca00078eb8ff */
[----:B------:R2:W-:Y:S02]  /*0820*/  STS [UR8+0x8], R2 ;  /* 0x00000802ff007988 */ /* 0x0005e40008000808 */
.L_x_15:
[----:B------:R-:W-:Y:S05]  /*0830*/  @P3 BRA `(.L_x_17) ;  /* 0x0000000000283947 */ /* 0x000fea0003800000 */
[----:B-12---:R-:W1:Y:S02]  /*0840*/  LDS R2, [UR8+0x8] ;  /* 0x00000808ff027984 */ /* 0x006e640008000800 */
[----:B-1----:R-:W-:-:S05]  /*0850*/  LOP3.LUT R2, R2, 0x1800, RZ, 0xb8, !PT ;  /* 0x0000180002027812 */ /* 0x002fca00078eb8ff */
[----:B------:R5:W-:Y:S02]  /*0860*/  STS [UR8+0x8], R2 ;  /* 0x00000802ff007988 */ /* 0x000be40008000808 */
.L_x_16:
[----:B------:R-:W-:Y:S05]  /*0870*/  @P3 BREAK.RELIABLE B0 ;  /* 0x0000000000003942 */ /* 0x000fea0003800100 */
[----:B------:R-:W-:Y:S05]  /*0880*/  @P3 BRA `(.L_x_18) ;  /* 0x0000000000243947 */ /* 0x000fea0003800000 */
[----:B-1-3--:R-:W1:Y:S01]  /*0890*/  LDS R3, [UR8+0x8] ;  /* 0x00000808ff037984 */ /* 0x00ae620008000800 */
[----:B--2-45:R-:W-:-:S05]  /*08a0*/  IMAD.MOV.U32 R2, RZ, RZ, 0x6000 ;  /* 0x00006000ff027424 */ /* 0x034fca00078e00ff */
[----:B-1----:R-:W-:-:S04]  /*08b0*/  LOP3.LUT R2, R3, 0x6000, R2, 0xd8, !PT ;  /* 0x0000600003027812 */ /* 0x002fc800078ed802 */
[----:B------:R-:W-:-:S05]  /*08c0*/  LOP3.LUT R2, R2, 0x400000, RZ, 0xb8, !PT ;  /* 0x0040000002027812 */ /* 0x000fca00078eb8ff */
[----:B------:R3:W-:Y:S02]  /*08d0*/  STS [UR8+0x8], R2 ;  /* 0x00000802ff007988 */ /* 0x0007e40008000808 */
.L_x_17:
[----:B------:R-:W-:Y:S05]  /*08e0*/  BSYNC.RELIABLE B0 ;  /* 0x0000000000007941 */ /* 0x000fea0003800100 */
.L_x_13:
[----:B-123--:R-:W1:Y:S02]  /*08f0*/  @!P3 LDS R2, [UR8+0x8] ;  /* 0x00000808ff02b984 */ /* 0x00ee640008000800 */
[----:B-1----:R-:W-:-:S05]  /*0900*/  @!P3 LOP3.LUT R2, R2, 0x8000, RZ, 0xb8, !PT ;  /* 0x000080000202b812 */ /* 0x002fca00078eb8ff */
[----:B------:R1:W-:Y:S02]  /*0910*/  @!P3 STS [UR8+0x8], R2 ;  /* 0x00000802ff00b988 */ /* 0x0003e40008000808 */
.L_x_18:
[----:B------:R-:W-:Y:S05]  /*0920*/  BSYNC.RECONVERGENT B1 ;  /* 0x0000000000017941 */ /* 0x000fea0003800200 */
.L_x_12:
[----:B------:R-:W-:Y:S05]  /*0930*/  WARPSYNC.ALL ;  /* 0x0000000000007948 */ /* 0x000fea0003800000 */
[----:B------:R-:W-:Y:S01]  /*0940*/  NOP ;  /* 0x0000000000007918 */ /* 0x000fe20000000000 */
[----:B------:R-:W1:Y:S02]  /*0950*/  LDC R7, c[0x0][0x39c] ;  /* 0x0000e700ff077b82 */ /* 0x000e640000000800 */
[----:B-1----:R-:W-:Y:S01]  /*0960*/  VIADD R7, R7, 0xffffffff ;  /* 0xffffffff07077836 */ /* 0x002fe20000000000 */
[----:B------:R-:W-:Y:S06]  /*0970*/  @P0 BRA `(.L_x_19) ;  /* 0x0000000000300947 */ /* 0x000fec0003800000 */
[----:B--2345:R-:W1:Y:S01]  /*0980*/  S2R R2, SR_LANEID ;  /* 0x0000000000027919 */ /* 0x03ce620000000000 */
[----:B------:R-:W-:Y:S05]  /*0990*/  WARPSYNC.ALL ;  /* 0x0000000000007948 */ /* 0x000fea0003800000 */
[----:B------:R-:W-:Y:S01]  /*09a0*/  NOP ;  /* 0x0000000000007918 */ /* 0x000fe20000000000 */
[----:B-1----:R-:W-:-:S05]  /*09b0*/  IMAD.SHL.U32 R8, R2, 0x4, RZ ;  /* 0x0000000402087824 */ /* 0x002fca00078e00ff */
[----:B------:R-:W1:Y:S01]  /*09c0*/  LDS R9, [R8+UR8] ;  /* 0x0000000808097984 */ /* 0x000e620008000800 */
[----:B------:R-:W-:-:S05]  /*09d0*/  IADD3 R2, P1, PT, R8, UR20, RZ ;  /* 0x0000001408027c10 */ /* 0x000fca000ff3e0ff */
[----:B------:R-:W-:-:S05]  /*09e0*/  IMAD.X R3, RZ, RZ, UR21, P1 ;  /* 0x00000015ff037e24 */ /* 0x000fca00088e06ff */
[----:B-1----:R1:W2:Y:S01]  /*09f0*/  ATOMG.E.EXCH.STRONG.GPU PT, RZ, [R2], R9 ;  /* 0x0000000902ff73a8 */ /* 0x0022a200041ee100 */
[----:B------:R-:W-:-:S04]  /*0a00*/  DEPBAR {5,4,3,2,1,0} ;  /* 0x0000003f0000791a */ /* 0x000fc80000000000 */
[----:B------:R-:W3:Y:S02]  /*0a10*/  CCTL.E.C.LDCU.IV.DEEP [UR20] ;  /* 0x0000000014007540 */ /* 0x000ee40009c08000 */
[----:B---3--:R1:W-:Y:S01]  /*0a20*/  UTMACCTL.IV [UR20] ;  /* 0x00000000140079b9 */ /* 0x0083e20008000000 */
[----:B------:R-:W-:Y:S01]  /*0a30*/  NOP ;  /* 0x0000000000007918 */ /* 0x000fe20000000000 */
.L_x_19:
[----:B------:R-:W-:Y:S05]  /*0a40*/  @P0 BRA `(.L_x_20) ;  /* 0x00000000000c0947 */ /* 0x000fea0003800000 */
[----:B------:R0:W-:Y:S01]  /*0a50*/  UTMACMDFLUSH ;  /* 0x00000000000079b7 */ /* 0x0001e20000000000 */
[----:B------:R-:W-:Y:S05]  /*0a60*/  @P0 BRA `(.L_x_20) ;  /* 0x0000000000040947 */ /* 0x000fea0003800000 */
[----:B------:R-:W-:-:S04]  /*0a70*/  DEPBAR.LE SB0, 0x0 ;  /* 0x000080000000791a */ /* 0x000fc80000000000 */
.L_x_20:
[----:B------:R-:W-:Y:S05]  /*0a80*/  WARPSYNC.ALL ;  /* 0x0000000000007948 */ /* 0x000fea0003800000 */
[----:B------:R-:W-:Y:S01]  /*0a90*/  NOP ;  /* 0x0000000000007918 */ /* 0x000fe20000000000 */
[----:B--2---:R-:W-:Y:S06]  /*0aa0*/  BAR.SYNC.DEFER_BLOCKING 0x0 ;  /* 0x0000000000007b1d */ /* 0x004fec0000010000 */
[----:B------:R-:W-:Y:S02]  /*0ab0*/  BSSY.RECONVERGENT B1, `(.L_x_21) ;  /* 0x000000b000017945 */ /* 0x000fe40003800200 */
[----:B------:R-:W-:Y:S06]  /*0ac0*/  BAR.SYNC.DEFER_BLOCKING 0x0 ;  /* 0x0000000000007b1d */ /* 0x000fec0000010000 */
[----:B------:R2:W-:Y:S01]  /*0ad0*/  @!P0 STS [R4], RZ ;  /* 0x000000ff04008388 */ /* 0x0005e20000000800 */
[----:B------:R-:W-:Y:S01]  /*0ae0*/  NOP ;  /* 0x0000000000007918 */ /* 0x000fe20000000000 */
[----:B------:R-:W-:Y:S05]  /*0af0*/  @P3 BRA `(.L_x_22) ;  /* 0x0000000000183947 */ /* 0x000fea0003800000 */
[----:B-1-345:R-:W1:Y:S01]  /*0b00*/  LDS R2, [UR8+0x8] ;  /* 0x00000808ff027984 */ /* 0x03ae620008000800 */
[----:B------:R-:W3:Y:S01]  /*0b10*/  LDC.64 R8, c[0x0][0x388] ;  /* 0x0000e200ff087b82 */ /* 0x000ee20000000a00 */
[----:B------:R-:W-:Y:S02]  /*0b20*/  IMAD.MOV.U32 R3, RZ, RZ, 0x70 ;  /* 0x00000070ff037424 */ /* 0x000fe400078e00ff */
[----:B---3--:R3:W-:Y:S03]  /*0b30*/  STS.64 [UR8], R8 ;  /* 0x00000008ff007988 */ /* 0x0087e60008000a08 */
[----:B-1----:R-:W-:-:S05]  /*0b40*/  LOP3.LUT R2, R2, 0x10, R3, 0xd8, !PT ;  /* 0x0000001002027812 */ /* 0x002fca00078ed803 */
[----:B------:R3:W-:Y:S02]  /*0b50*/  STS [UR8+0x8], R2 ;  /* 0x00000802ff007988 */ /* 0x0007e40008000808 */
.L_x_22:
[----:B-1----:R-:W-:Y:S05]  /*0b60*/  BSYNC.RECONVERGENT B1 ;  /* 0x0000000000017941 */ /* 0x002fea0003800200 */
.L_x_21:
[----:B------:R-:W-:Y:S04]  /*0b70*/  BSSY.RECONVERGENT B1, `(.L_x_23) ;  /* 0x000000a000017945 */ /* 0x000fe80003800200 */
[----:B------:R-:W-:Y:S05]  /*0b80*/  @P3 BRA `(.L_x_24) ;  /* 0x0000000000203947 */ /* 0x000fea0003800000 */
[----:B---345:R-:W1:Y:S01]  /*0b90*/  LDS R2, [UR8+0x34] ;  /* 0x00003408ff027984 */ /* 0x038e620008000800 */
[----:B------:R-:W-:Y:S02]  /*0ba0*/  IMAD.MOV.U32 R9, RZ, RZ, 0x7f000000 ;  /* 0x7f000000ff097424 */ /* 0x000fe400078e00ff */
[----:B------:R-:W-:Y:S01]  /*0bb0*/  @!P3 IMAD.MOV.U32 R8, RZ, RZ, 0x7f ;  /* 0x0000007fff08b424 */ /* 0x000fe200078e00ff */
[----:B------:R-:W3:Y:S02]  /*0bc0*/  @!P3 LDS R3, [UR8+0x38] ;  /* 0x00003808ff03b984 */ /* 0x000ee40008000800 */
[----:B-1----:R-:W-:Y:S02]  /*0bd0*/  LOP3.LUT R2, R2, 0xff000000, R9, 0xb8, !PT ;  /* 0xff00000002027812 */ /* 0x002fe400078eb809 */
[----:B---3--:R-:W-:-:S03]  /*0be0*/  @!P3 LOP3.LUT R3, R3, 0xff, R8, 0xb8, !PT ;  /* 0x000000ff0303b812 */ /* 0x008fc600078eb808 */
[----:B------:R1:W-:Y:S04]  /*0bf0*/  STS [UR8+0x34], R2 ;  /* 0x00003402ff007988 */ /* 0x0003e80008000808 */
[----:B------:R1:W-:Y:S02]  /*0c00*/  @!P3 STS [UR8+0x38], R3 ;  /* 0x00003803ff00b988 */ /* 0x0003e40008000808 */
.L_x_24:
[----:B------:R-:W-:Y:S05]  /*0c10*/  BSYNC.RECONVERGENT B1 ;  /* 0x0000000000017941 */ /* 0x000fea0003800200 */
.L_x_23:
[----:B------:R-:W-:Y:S04]  /*0c20*/  BSSY.RECONVERGENT B1, `(.L_x_25) ;  /* 0x0000004000017945 */ /* 0x000fe80003800200 */
[----:B------:R-:W-:Y:S05]  /*0c30*/  @P3 BRA `(.L_x_26) ;  /* 0x0000000000083947 */ /* 0x000fea0003800000 */
[----:B------:R1:W-:Y:S04]  /*0c40*/  STS [UR8+0x24], R5 ;  /* 0x00002405ff007988 */ /* 0x0003e80008000808 */
[----:B------:R1:W-:Y:S02]  /*0c50*/  STS [UR8+0x20], R7 ;  /* 0x00002007ff007988 */ /* 0x0003e40008000808 */
.L_x_26:
[----:B------:R-:W-:Y:S05]  /*0c60*/  BSYNC.RECONVERGENT B1 ;  /* 0x0000000000017941 */ /* 0x000fea0003800200 */
.L_x_25:
[----:B------:R-:W-:Y:S04]  /*0c70*/  BSSY.RECONVERGENT B2, `(.L_x_27) ;  /* 0x0000025000027945 */ /* 0x000fe80003800200 */
[----:B------:R-:W-:Y:S04]  /*0c80*/  BSSY.RELIABLE B1, `(.L_x_28) ;  /* 0x0000020000017945 */ /* 0x000fe80003800100 */
[----:B------:R-:W-:Y:S05]  /*0c90*/  @P3 BRA `(.L_x_29) ;  /* 0x00000000002c3947 */ /* 0x000fea0003800000 */
[----:B-1-345:R-:W1:Y:S01]  /*0ca0*/  LDS R2, [UR8+0x1c] ;  /* 0x00001c08ff027984 */ /* 0x03ae620008000800 */
[----:B------:R-:W3:Y:S02]  /*0cb0*/  LDC.64 R8, c[0x0][0x3b0] ;  /* 0x0000ec00ff087b82 */ /* 0x000ee40000000a00 */
[--C-:B---3--:R-:W-:Y:S02]  /*0cc0*/  SHF.R.U32.HI R5, RZ, 0x4, R9.reuse ;  /* 0x00000004ff057819 */ /* 0x108fe40000011609 */
[----:B------:R-:W-:-:S05]  /*0cd0*/  SHF.R.U64 R3, R8, 0x4, R9 ;  /* 0x0000000408037819 */ /* 0x000fca0000001209 */
[----:B------:R3:W-:Y:S01]  /*0ce0*/  STS [UR8+0xc], R3 ;  /* 0x00000c03ff007988 */ /* 0x0007e20008000808 */
[----:B-1----:R-:W-:-:S05]  /*0cf0*/  LOP3.LUT R2, R2, 0xf, R5, 0xb8, !PT ;  /* 0x0000000f02027812 */ /* 0x002fca00078eb805 */
[----:B------:R3:W-:Y:S01]  /*0d00*/  STS [UR8+0x1c], R2 ;  /* 0x00001c02ff007988 */ /* 0x0007e20008000808 */
[----:B------:R-:W-:Y:S05]  /*0d10*/  @P3 BRA `(.L_x_30) ;  /* 0x00000000001c3947 */ /* 0x000fea0003800000 */
[----:B---3--:R-:W1:Y:S02]  /*0d20*/  LDS R2, [UR8+0x34] ;  /* 0x00003408ff027984 */ /* 0x008e640008000800 */
[----:B-1----:R-:W-:-:S05]  /*0d30*/  LOP3.LUT R2, R2, 0x7, RZ, 0xb8, !PT ;  /* 0x0000000702027812 */ /* 0x002fca00078eb8ff */
[----:B------:R1:W-:Y:S02]  /*0d40*/  STS [UR8+0x34], R2 ;  /* 0x00003402ff007988 */ /* 0x0003e40008000808 */
.L_x_29:
[----:B------:R-:W-:Y:S05]  /*0d50*/  @P3 BRA `(.L_x_31) ;  /* 0x00000000001c3947 */ /* 0x000fea0003800000 */
[----:B-1-345:R-:W1:Y:S02]  /*0d60*/  LDS R2, [UR8+0x34] ;  /* 0x00003408ff027984 */ /* 0x03ae640008000800 */
[----:B-1----:R-:W-:-:S05]  /*0d70*/  LOP3.LUT R2, R2, 0x38, RZ, 0xb8, !PT ;  /* 0x0000003802027812 */ /* 0x002fca00078eb8ff */
[----:B------:R1:W-:Y:S02]  /*0d80*/  STS [UR8+0x34], R2 ;  /* 0x00003402ff007988 */ /* 0x0003e40008000808 */
.L_x_30:
[----:B------:R-:W-:Y:S05]  /*0d90*/  @P3 BRA `(.L_x_32) ;  /* 0x00000000001c3947 */ /* 0x000fea0003800000 */
[----:B-1-3--:R-:W1:Y:S02]  /*0da0*/  LDS R2, [UR8+0x8] ;  /* 0x00000808ff027984 */ /* 0x00ae640008000800 */
[----:B-1----:R-:W-:-:S05]  /*0db0*/  LOP3.LUT R2, R2, 0x780, RZ, 0xb8, !PT ;  /* 0x0000078002027812 */ /* 0x002fca00078eb8ff */
[----:B------:R1:W-:Y:S02]  /*0dc0*/  STS [UR8+0x8], R2 ;  /* 0x00000802ff007988 */ /* 0x0003e40008000808 */
.L_x_31:
[----:B------:R-:W-:Y:S05]  /*0dd0*/  @P3 BRA `(.L_x_33) ;  /* 0x0000000000283947 */ /* 0x000fea0003800000 */
[----:B-1-345:R-:W1:Y:S02]  /*0de0*/  LDS R2, [UR8+0x8] ;  /* 0x00000808ff027984 */ /* 0x03ae640008000800 */
[----:B-1----:R-:W-:-:S05]  /*0df0*/  LOP3.LUT R2, R2, 0x1800, RZ, 0xb8, !PT ;  /* 0x0000180002027812 */ /* 0x002fca00078eb8ff */
[----:B------:R4:W-:Y:S02]  /*0e00*/  STS [UR8+0x8], R2 ;  /* 0x00000802ff007988 */ /* 0x0009e40008000808 */
.L_x_32:
[----:B------:R-:W-:Y:S05]  /*0e10*/  @P3 BREAK.RELIABLE B1 ;  /* 0x0000000000013942 */ /* 0x000fea0003800100 */
[----:B------:R-:W-:Y:S05]  /*0e20*/  @P3 BRA `(.L_x_34) ;  /* 0x0000000000243947 */ /* 0x000fea0003800000 */
[----:B-1-34-:R-:W1:Y:S01]  /*0e30*/  LDS R2, [UR8+0x8] ;  /* 0x00000808ff027984 */ /* 0x01ae620008000800 */
[----:B------:R-:W-:-:S05]  /*0e40*/  IMAD.MOV.U32 R3, RZ, RZ, 0x6000 ;  /* 0x00006000ff037424 */ /* 0x000fca00078e00ff */
[----:B-1----:R-:W-:-:S04]  /*0e50*/  LOP3.LUT R2, R2, 0x6000, R3, 0xd8, !PT ;  /* 0x0000600002027812 */ /* 0x002fc800078ed803 */
[----:B------:R-:W-:-:S05]  /*0e60*/  LOP3.LUT R2, R2, 0x400000, RZ, 0xb8, !PT ;  /* 0x0040000002027812 */ /* 0x000fca00078eb8ff */
[----:B------:R1:W-:Y:S02]  /*0e70*/  STS [UR8+0x8], R2 ;  /* 0x00000802ff007988 */ /* 0x0003e40008000808 */
.L_x_33:
[----:B------:R-:W-:Y:S05]  /*0e80*/  BSYNC.RELIABLE B1 ;  /* 0x0000000000017941 */ /* 0x000fea0003800100 */
.L_x_28:
[----:B-1-345:R-:W1:Y:S02]  /*0e90*/  @!P3 LDS R2, [UR8+0x8] ;  /* 0x00000808ff02b984 */ /* 0x03ae640008000800 */
[----:B-1----:R-:W-:-:S05]  /*0ea0*/  @!P3 LOP3.LUT R2, R2, 0x8000, RZ, 0xb8, !PT ;  /* 0x000080000202b812 */ /* 0x002fca00078eb8ff */
[----:B------:R5:W-:Y:S02]  /*0eb0*/  @!P3 STS [UR8+0x8], R2 ;  /* 0x00000802ff00b988 */ /* 0x000be40008000808 */
.L_x_34:
[----:B------:R-:W-:Y:S05]  /*0ec0*/  BSYNC.RECONVERGENT B2 ;  /* 0x0000000000027941 */ /* 0x000fea0003800200 */
.L_x_27:
[----:B------:R-:W-:Y:S05]  /*0ed0*/  WARPSYNC.ALL ;  /* 0x0000000000007948 */ /* 0x000fea0003800000 */
[----:B------:R-:W-:Y:S01]  /*0ee0*/  NOP ;  /* 0x0000000000007918 */ /* 0x000fe20000000000 */
[----:B------:R-:W-:-:S04]  /*0ef0*/  UIADD3 UR5, UPT, UPT, UR4, 0x80, URZ ;  /* 0x0000008004057890 */ /* 0x000fc8000fffe0ff */
[----:B------:R-:W-:-:S04]  /*0f00*/  UIADD3 UR22, UP0, UPT, UR5, UR10, URZ ;  /* 0x0000000a05167290 */ /* 0x000fc8000ff1e0ff */
[----:B------:R-:W-:Y:S01]  /*0f10*/  ULEA.HI.X.SX32 UR23, UR5, UR11, 0x1, UP0 ;  /* 0x0000000b05177291 */ /* 0x000fe200080f0eff */
[----:B------:R-:W-:Y:S11]  /*0f20*/  @P0 BRA `(.L_x_35) ;  /* 0x0000000000300947 */ /* 0x000ff60003800000 */
[----:B-1-345:R-:W1:Y:S01]  /*0f30*/  S2R R2, SR_LANEID ;  /* 0x0000000000027919 */ /* 0x03ae620000000000 */
[----:B------:R-:W-:Y:S05]  /*0f40*/  WARPSYNC.ALL ;  /* 0x0000000000007948 */ /* 0x000fea0003800000 */
[----:B------:R-:W-:Y:S01]  /*0f50*/  NOP ;  /* 0x0000000000007918 */ /* 0x000fe20000000000 */
[----:B-1----:R-:W-:-:S05]  /*0f60*/  IMAD.SHL.U32 R8, R2, 0x4, RZ ;  /* 0x0000000402087824 */ /* 0x002fca00078e00ff */
[----:B------:R-:W1:Y:S01]  /*0f70*/  LDS R5, [R8+UR8] ;  /* 0x0000000808057984 */ /* 0x000e620008000800 */
[----:B------:R-:W-:-:S05]  /*0f80*/  IADD3 R2, P1, PT, R8, UR22, RZ ;  /* 0x0000001608027c10 */ /* 0x000fca000ff3e0ff */
[----:B------:R-:W-:-:S05]  /*0f90*/  IMAD.X R3, RZ, RZ, UR23, P1 ;  /* 0x00000017ff037e24 */ /* 0x000fca00088e06ff */
[----:B-1----:R1:W3:Y:S01]  /*0fa0*/  ATOMG.E.EXCH.STRONG.GPU PT, RZ, [R2], R5 ;  /* 0x0000000502ff73a8 */ /* 0x0022e200041ee100 */
[----:B------:R-:W-:-:S04]  /*0fb0*/  DEPBAR {5,4,3,2,1,0} ;  /* 0x0000003f0000791a */ /* 0x000fc80000000000 */
[----:B------:R-:W4:Y:S02]  /*0fc0*/  CCTL.E.C.LDCU.IV.DEEP [UR22] ;  /* 0x0000000016007540 */ /* 0x000f240009c08000 */
[----:B----4-:R1:W-:Y:S01]  /*0fd0*/  UTMACCTL.IV [UR22] ;  /* 0x00000000160079b9 */ /* 0x0103e20008000000 */
[----:B------:R-:W-:Y:S01]  /*0fe0*/  NOP ;  /* 0x0000000000007918 */ /* 0x000fe20000000000 */
.L_x_35:
[----:B------:R-:W-:Y:S05]  /*0ff0*/  @P0 BRA `(.L_x_36) ;  /* 0x00000000000c0947 */ /* 0x000fea0003800000 */
[----:B------:R0:W-:Y:S01]  /*1000*/  UTMACMDFLUSH ;  /* 0x00000000000079b7 */ /* 0x0001e20000000000 */
[----:B------:R-:W-:Y:S05]  /*1010*/  @P0 BRA `(.L_x_36) ;  /* 0x0000000000040947 */ /* 0x000fea0003800000 */
[----:B------:R-:W-:-:S04]  /*1020*/  DEPBAR.LE SB0, 0x0 ;  /* 0x000080000000791a */ /* 0x000fc80000000000 */
.L_x_36:
[----:B------:R-:W-:Y:S05]  /*1030*/  WARPSYNC.ALL ;  /* 0x0000000000007948 */ /* 0x000fea0003800000 */
[----:B------:R-:W-:Y:S01]  /*1040*/  NOP ;  /* 0x0000000000007918 */ /* 0x000fe20000000000 */
[----:B---3--:R-:W-:Y:S06]  /*1050*/  BAR.SYNC.DEFER_BLOCKING 0x0 ;  /* 0x0000000000007b1d */ /* 0x008fec0000010000 */
[----:B------:R-:W-:Y:S02]  /*1060*/  BSSY.RECONVERGENT B2, `(.L_x_37) ;  /* 0x000000b000027945 */ /* 0x000fe40003800200 */
[----:B------:R-:W-:Y:S06]  /*1070*/  BAR.SYNC.DEFER_BLOCKING 0x0 ;  /* 0x0000000000007b1d */ /* 0x000fec0000010000 */
[----:B------:R3:W-:Y:S01]  /*1080*/  @!P0 STS [R4], RZ ;  /* 0x000000ff04008388 */ /* 0x0007e20000000800 */
[----:B------:R-:W-:Y:S01]  /*1090*/  NOP ;  /* 0x0000000000007918 */ /* 0x000fe20000000000 */
[----:B------:R-:W-:Y:S05]  /*10a0*/  @P3 BRA `(.L_x_38) ;  /* 0x0000000000183947 */ /* 0x000fea0003800000 */
[----:B-1--45:R-:W1:Y:S01]  /*10b0*/  LDS R2, [UR8+0x8] ;  /* 0x00000808ff027984 */ /* 0x032e620008000800 */
[----:B--23--:R-:W2:Y:S01]  /*10c0*/  LDC.64 R4, c[0x0][0x390] ;  /* 0x0000e400ff047b82 */ /* 0x00cea20000000a00 */
[----:B------:R-:W-:Y:S02]  /*10d0*/  IMAD.MOV.U32 R3, RZ, RZ, 0x70 ;  /* 0x00000070ff037424 */ /* 0x000fe400078e00ff */
[----:B--2---:R2:W-:Y:S03]  /*10e0*/  STS.64 [UR8], R4 ;  /* 0x00000004ff007988 */ /* 0x0045e60008000a08 */
[----:B-1----:R-:W-:-:S05]  /*10f0*/  LOP3.LUT R2, R2, 0x10, R3, 0xd8, !PT ;  /* 0x0000001002027812 */ /* 0x002fca00078ed803 */
[----:B------:R2:W-:Y:S02]  /*1100*/  STS [UR8+0x8], R2 ;  /* 0x00000802ff007988 */ /* 0x0005e40008000808 */
.L_x_38:
[----:B-1----:R-:W-:Y:S05]  /*1110*/  BSYNC.RECONVERGENT B2 ;  /* 0x0000000000027941 */ /* 0x002fea0003800200 */
.L_x_37:
[----:B------:R-:W-:Y:S04]  /*1120*/  BSSY.RECONVERGENT B3, `(.L_x_39) ;  /* 0x0000033000037945 */ /* 0x000fe80003800200 */
[----:B------:R-:W-:Y:S04]  /*1130*/  BSSY.RELIABLE B2, `(.L_x_40) ;  /* 0x000002e000027945 */ /* 0x000fe80003800100 */
[----:B------:R-:W-:Y:S05]  /*1140*/  @P3 BRA `(.L_x_41) ;  /* 0x0000000000243947 */ /* 0x000fea0003800000 */
[----:B--2-45:R-:W1:Y:S01]  /*1150*/  LDS R2, [UR8+0x34] ;  /* 0x00003408ff027984 */ /* 0x034e620008000800 */
[----:B------:R-:W-:-:S05]  /*1160*/  IMAD.MOV.U32 R3, RZ, RZ, 0x7f000000 ;  /* 0x7f000000ff037424 */ /* 0x000fca00078e00ff */
[----:B-1----:R-:W-:-:S05]  /*1170*/  LOP3.LUT R2, R2, 0xff000000, R3, 0xb8, !PT ;  /* 0xff00000002027812 */ /* 0x002fca00078eb803 */
[----:B------:R1:W-:Y:S01]  /*1180*/  STS [UR8+0x34], R2 ;  /* 0x00003402ff007988 */ /* 0x0003e20008000808 */
[----:B------:R-:W-:Y:S05]  /*1190*/  @P3 BRA `(.L_x_42) ;  /* 0x0000000000183947 */ /* 0x000fea0003800000 */
[----:B-1----:R-:W1:Y:S01]  /*11a0*/  LDS R2, [UR8+0x38] ;  /* 0x00003808ff027984 */ /* 0x002e620008000800 */
[----:B------:R-:W-:-:S05]  /*11b0*/  IMAD.MOV.U32 R3, RZ, RZ, 0x7f ;  /* 0x0000007fff037424 */ /* 0x000fca00078e00ff */
[----:B-1----:R-:W-:-:S05]  /*11c0*/  LOP3.LUT R2, R2, 0xff, R3, 0xb8, !PT ;  /* 0x000000ff02027812 */ /* 0x002fca00078eb803 */
[----:B------:R1:W-:Y:S02]  /*11d0*/  STS [UR8+0x38], R2 ;  /* 0x00003802ff007988 */ /* 0x0003e40008000808 */
.L_x_41:
[----:B------:R-:W-:Y:S05]  /*11e0*/  @P3 BRA `(.L_x_43) ;  /* 0x00000000000c3947 */ /* 0x000fea0003800000 */
[----:B------:R1:W-:Y:S02]  /*11f0*/  STS [UR8+0x20], R7 ;  /* 0x00002007ff007988 */ /* 0x0003e40008000808 */
.L_x_42:
[----:B------:R-:W-:Y:S05]  /*1200*/  @P3 BRA `(.L_x_44) ;  /* 0x0000000000243947 */ /* 0x000fea0003800000 */
[----:B------:R1:W-:Y:S02]  /*1210*/  STS [UR8+0x24], R6 ;  /* 0x00002406ff007988 */ /* 0x0003e40008000808 */
.L_x_43:
[----:B------:R-:W-:Y:S05]  /*1220*/  @P3 BRA `(.L_x_45) ;  /* 0x00000000002c3947 */ /* 0x000fea0003800000 */
[----:B-12-45:R-:W1:Y:S01]  /*1230*/  LDS R2, [UR8+0x1c] ;  /* 0x00001c08ff027984 */ /* 0x036e620008000800 */
[----:B------:R-:W2:Y:S02]  /*1240*/  LDC.64 R6, c[0x0][0x3b8] ;  /* 0x0000ee00ff067b82 */ /* 0x000ea40000000a00 */
[--C-:B--2---:R-:W-:Y:S02]  /*1250*/  SHF.R.U32.HI R5, RZ, 0x4, R7.reuse ;  /* 0x00000004ff057819 */ /* 0x104fe40000011607 */
[----:B------:R-:W-:-:S05]  /*1260*/  SHF.R.U64 R3, R6, 0x4, R7 ;  /* 0x0000000406037819 */ /* 0x000fca0000001207 */
[----:B------:R2:W-:Y:S01]  /*1270*/  STS [UR8+0xc], R3 ;  /* 0x00000c03ff007988 */ /* 0x0005e20008000808 */
[----:B-1----:R-:W-:-:S05]  /*1280*/  LOP3.LUT R2, R2, 0xf, R5, 0xb8, !PT ;  /* 0x0000000f02027812 */ /* 0x002fca00078eb805 */
[----:B------:R2:W-:Y:S02]  /*1290*/  STS [UR8+0x1c], R2 ;  /* 0x00001c02ff007988 */ /* 0x0005e40008000808 */
.L_x_44:
[----:B------:R-:W-:Y:S05]  /*12a0*/  @P3 BRA `(.L_x_46) ;  /* 0x00000000001c3947 */ /* 0x000fea0003800000 */
[----:B-12-45:R-:W1:Y:S02]  /*12b0*/  LDS R2, [UR8+0x34] ;  /* 0x00003408ff027984 */ /* 0x036e640008000800 */
[----:B-1----:R-:W-:-:S05]  /*12c0*/  LOP3.LUT R2, R2, 0x7, RZ, 0xb8, !PT ;  /* 0x0000000702027812 */ /* 0x002fca00078eb8ff */
[----:B------:R1:W-:Y:S02]  /*12d0*/  STS [UR8+0x34], R2 ;  /* 0x00003402ff007988 */ /* 0x0003e40008000808 */
.L_x_45:
[----:B------:R-:W-:Y:S05]  /*12e0*/  @P3 BRA `(.L_x_47) ;  /* 0x00000000001c3947 */ /* 0x000fea0003800000 */
[----:B-12-45:R-:W1:Y:S02]  /*12f0*/  LDS R2, [UR8+0x34] ;  /* 0x00003408ff027984 */ /* 0x036e640008000800 */
[----:B-1----:R-:W-:-:S05]  /*1300*/  LOP3.LUT R2, R2, 0x38, RZ, 0xb8, !PT ;  /* 0x0000003802027812 */ /* 0x002fca00078eb8ff */
[----:B------:R1:W-:Y:S02]  /*1310*/  STS [UR8+0x34], R2 ;  /* 0x00003402ff007988 */ /* 0x0003e40008000808 */
.L_x_46:
[----:B------:R-:W-:Y:S05]  /*1320*/  @P3 BRA `(.L_x_48) ;  /* 0x00000000001c3947 */ /* 0x000fea0003800000 */
[----:B-12-45:R-:W1:Y:S02]  /*1330*/  LDS R2, [UR8+0x8] ;  /* 0x00000808ff027984 */ /* 0x036e640008000800 */
[----:B-1----:R-:W-:-:S05]  /*1340*/  LOP3.LUT R2, R2, 0x780, RZ, 0xb8, !PT ;  /* 0x0000078002027812 */ /* 0x002fca00078eb8ff */
[----:B------:R1:W-:Y:S02]  /*1350*/  STS [UR8+0x8], R2 ;  /* 0x00000802ff007988 */ /* 0x0003e40008000808 */
.L_x_47:
[----:B------:R-:W-:Y:S05]  /*1360*/  @P3 BRA `(.L_x_49) ;  /* 0x0000000000283947 */ /* 0x000fea0003800000 */
[----:B-12-45:R-:W1:Y:S02]  /*1370*/  LDS R2, [UR8+0x8] ;  /* 0x00000808ff027984 */ /* 0x036e640008000800 */
[----:B-1----:R-:W-:-:S05]  /*1380*/  LOP3.LUT R2, R2, 0x1800, RZ, 0xb8, !PT ;  /* 0x0000180002027812 */ /* 0x002fca00078eb8ff */
[----:B------:R1:W-:Y:S02]  /*1390*/  STS [UR8+0x8], R2 ;  /* 0x00000802ff007988 */ /* 0x0003e40008000808 */
.L_x_48:
[----:B------:R-:W-:Y:S05]  /*13a0*/  @P3 BREAK.RELIABLE B2 ;  /* 0x0000000000023942 */ /* 0x000fea0003800100 */
[----:B------:R-:W-:Y:S05]  /*13b0*/  @P3 BRA `(.L_x_50) ;  /* 0x0000000000243947 */ /* 0x000fea0003800000 */
[----:B-12-45:R-:W1:Y:S01]  /*13c0*/  LDS R2, [UR8+0x8] ;  /* 0x00000808ff027984 */ /* 0x036e620008000800 */
[----:B------:R-:W-:-:S05]  /*13d0*/  IMAD.MOV.U32 R3, RZ, RZ, 0x6000 ;  /* 0x00006000ff037424 */ /* 0x000fca00078e00ff */
[----:B-1----:R-:W-:-:S04]  /*13e0*/  LOP3.LUT R2, R2, 0x6000, R3, 0xd8, !PT ;  /* 0x0000600002027812 */ /* 0x002fc800078ed803 */
[----:B------:R-:W-:-:S05]  /*13f0*/  LOP3.LUT R2, R2, 0x400000, RZ, 0xb8, !PT ;  /* 0x0040000002027812 */ /* 0x000fca00078eb8ff */
[----:B------:R1:W-:Y:S02]  /*1400*/  STS [UR8+0x8], R2 ;  /* 0x00000802ff007988 */ /* 0x0003e40008000808 */
.L_x_49:
[----:B------:R-:W-:Y:S05]  /*1410*/  BSYNC.RELIABLE B2 ;  /* 0x0000000000027941 */ /* 0x000fea0003800100 */
.L_x_40:
[----:B-12-45:R-:W1:Y:S02]  /*1420*/  @!P3 LDS R2, [UR8+0x8] ;  /* 0x00000808ff02b984 */ /* 0x036e640008000800 */
[----:B-1----:R-:W-:-:S05]  /*1430*/  @!P3 LOP3.LUT R2, R2, 0x8000, RZ, 0xb8, !PT ;  /* 0x000080000202b812 */ /* 0x002fca00078eb8ff */
[----:B------:R1:W-:Y:S02]  /*1440*/  @!P3 STS [UR8+0x8], R2 ;  /* 0x00000802ff00b988 */ /* 0x0003e40008000808 */
.L_x_50:
[----:B------:R-:W-:Y:S05]  /*1450*/  BSYNC.RECONVERGENT B3 ;  /* 0x0000000000037941 */ /* 0x000fea0003800200 */
.L_x_39:
        /* <DEDUP_REMOVED lines=9> */
[----:B-1-3--:R-:W-:-:S05]  /*14f0*/  IMAD.SHL.U32 R4, R2, 0x4, RZ ;  /* 0x0000000402047824 */ /* 0x00afca00078e00ff */
        /* <DEDUP_REMOVED lines=8> */
.L_x_51:
[----:B------:R-:W-:Y:S05]  /*1580*/  @P0 BRA `(.L_x_52) ;  /* 0x00000000000c0947 */ /* 0x000fea0003800000 */
[----:B------:R0:W-:Y:S01]  /*1590*/  UTMACMDFLUSH ;  /* 0x00000000000079b7 */ /* 0x0001e20000000000 */
[----:B------:R-:W-:Y:S05]  /*15a0*/  @P0 BRA `(.L_x_52) ;  /* 0x0000000000040947 */ /* 0x000fea0003800000 */
[----:B------:R-:W-:-:S04]  /*15b0*/  DEPBAR.LE SB0, 0x0 ;  /* 0x000080000000791a */ /* 0x000fc80000000000 */
.L_x_52:
[----:B------:R-:W-:Y:S05]  /*15c0*/  WARPSYNC.ALL ;  /* 0x0000000000007948 */ /* 0x000fea0003800000 */
[----:B------:R-:W-:Y:S01]  /*15d0*/  NOP ;  /* 0x0000000000007918 */ /* 0x000fe20000000000 */
[----:B--2---:R-:W-:Y:S01]  /*15e0*/  BAR.SYNC.DEFER_BLOCKING 0x0 ;  /* 0x0000000000007b1d */ /* 0x004fe20000010000 */
[----:B-1--45:R-:W-:Y:S01]  /*15f0*/  SHF.R.U32.HI R2, RZ, 0x5, R0 ;  /* 0x00000005ff027819 */ /* 0x032fe20000011600 */
[----:B------:R-:W-:Y:S01]  /*1600*/  USHF.L.U32 UR12, UR12, 0x8, URZ ;  /* 0x000000080c0c7899 */ /* 0x000fe200080006ff */
[----:B------:R-:W-:Y:S02]  /*1610*/  ISETP.GE.AND P0, PT, R10, 0x1, PT ;  /* 0x000000010a00780c */ /* 0x000fe40003f06270 */
[----:B------:R-:W-:Y:S01]  /*1620*/  R2UR UR9, R2 ;  /* 0x00000000020972ca */ /* 0x000fe200000e0000 */
[----:B------:R-:W-:Y:S01]  /*1630*/  VOTEU.ALL UP0, P3 ;  /* 0x0000000000ff7886 */ /* 0x000fe20001800000 */
[----:B------:R-:W-:Y:S01]  /*1640*/  UMOV UR4, 0x1 ;  /* 0x0000000100047882 */ /* 0x000fe20000000000 */
[----:B------:R-:W-:Y:S01]  /*1650*/  VOTEU.ALL UP1, P3 ;  /* 0x0000000000ff7886 */ /* 0x000fe20001820000 */
[----:B------:R-:W-:Y:S02]  /*1660*/  BSSY.RECONVERGENT B3, `(.L_x_53) ;  /* 0x000001a000037945 */ /* 0x000fe40003800200 */
[----:B------:R-:W-:-:S04]  /*1670*/  @!UP0 UIADD3 UR6, UPT, UPT, -UR4, 0x100000, URZ ;  /* 0x0010000004068890 */ /* 0x000fc8000fffe1ff */
[----:B------:R-:W-:Y:S02]  /*1680*/  @!UP0 USHF.L.U32 UR7, UR6, 0xb, URZ ;  /* 0x0000000b06078899 */ /* 0x000fe400080006ff */
[----:B------:R-:W-:Y:S02]  /*1690*/  @!UP0 USHF.L.U32 UR6, UR6, 0x1, URZ ;  /* 0x0000000106068899 */ /* 0x000fe400080006ff */
[----:B------:R-:W-:-:S04]  /*16a0*/  @!UP0 UIADD3 UR4, UPT, UPT, -UR4, 0x100000, URZ ;  /* 0x0010000004048890 */ /* 0x000fc8000fffe1ff */
[----:B------:R-:W-:Y:S02]  /*16b0*/  @!UP0 USHF.L.U32 UR5, UR4, 0xb, URZ ;  /* 0x0000000b04058899 */ /* 0x000fe400080006ff */
[----:B------:R-:W-:Y:S01]  /*16c0*/  @!UP0 USHF.L.U32 UR4, UR4, 0x1, URZ ;  /* 0x0000000104048899 */ /* 0x000fe200080006ff */
[----:B------:R-:W-:Y:S01]  /*16d0*/  VOTEU.ALL UP0, P3 ;  /* 0x0000000000ff7886 */ /* 0x000fe20001800000 */
[----:B------:R-:W1:Y:S04]  /*16e0*/  FENCE.VIEW.ASYNC.S ;  /* 0x00000000000073c6 */ /* 0x000e680000000000 */
[----:B-1----:R1:W2:Y:S02]  /*16f0*/  @!UP0 SYNCS.EXCH.64 URZ, [UR8+0x18000], UR6 ;  /* 0x0180000608ff85b2 */ /* 0x0022a40008000100 */
[----:B-1----:R-:W-:-:S02]  /*1700*/  UIADD3 UR6, UPT, UPT, UR8, 0x18010, URZ ;  /* 0x0001801008067890 */ /* 0x002fc4000fffe0ff */
[----:B------:R-:W-:Y:S02]  /*1710*/  USHF.L.U32 UR7, UR13, 0x7, URZ ;  /* 0x000000070d077899 */ /* 0x000fe400080006ff */
[----:B------:R1:W2:Y:S02]  /*1720*/  @!UP1 SYNCS.EXCH.64 URZ, [UR8+0x18010], UR4 ;  /* 0x0180100408ff95b2 */ /* 0x0002a40008000100 */
[----:B--2---:R-:W-:Y:S06]  /*1730*/  BAR.SYNC.DEFER_BLOCKING 0x0 ;  /* 0x0000000000007b1d */ /* 0x004fec0000010000 */
[----:B------:R-:W-:Y:S05]  /*1740*/  @P3 BRA `(.L_x_54) ;  /* 0x00000000002c3947 */ /* 0x000fea0003800000 */
[----:B-1----:R-:W-:Y:S02]  /*1750*/  UMOV UR4, 0x1 ;  /* 0x0000000100047882 */ /* 0x002fe40000000000 */
[----:B------:R-:W-:-:S04]  /*1760*/  UIADD3 UR14, UPT, UPT, -UR4, 0x100000, URZ ;  /* 0x00100000040e7890 */ /* 0x000fc8000fffe1ff */
[----:B------:R-:W-:Y:S02]  /*1770*/  USHF.L.U32 UR15, UR14, 0xb, URZ ;  /* 0x0000000b0e0f7899 */ /* 0x000fe400080006ff */
[----:B------:R-:W-:Y:S02]  /*1780*/  USHF.L.U32 UR14, UR14, 0x1, URZ ;  /* 0x000000010e0e7899 */ /* 0x000fe400080006ff */
[----:B------:R-:W-:-:S04]  /*1790*/  UIADD3 UR4, UPT, UPT, -UR4, 0x100000, URZ ;  /* 0x0010000004047890 */ /* 0x000fc8000fffe1ff */
[----:B------:R-:W-:Y:S02]  /*17a0*/  USHF.L.U32 UR5, UR4, 0xb, URZ ;  /* 0x0000000b04057899 */ /* 0x000fe400080006ff */
[----:B------:R-:W-:Y:S01]  /*17b0*/  USHF.L.U32 UR4, UR4, 0x1, URZ ;  /* 0x0000000104047899 */ /* 0x000fe200080006ff */
[----:B------:R-:W1:Y:S03]  /*17c0*/  FENCE.VIEW.ASYNC.S ;  /* 0x00000000000073c6 */ /* 0x000e660000000000 */
[----:B-1----:R2:W4:Y:S08]  /*17d0*/  SYNCS.EXCH.64 URZ, [UR8+0x18008], UR14 ;  /* 0x0180080e08ff75b2 */ /* 0x0025300008000100 */
[----:B------:R2:W5:Y:S02]  /*17e0*/  SYNCS.EXCH.64 URZ, [UR8+0x18018], UR4 ;  /* 0x0180180408ff75b2 */ /* 0x0005640008000100 */
[----:B--2---:R-:W-:Y:S01]  /*17f0*/  NOP ;  /* 0x0000000000007918 */ /* 0x004fe20000000000 */
.L_x_54:
[----:B-1----:R-:W-:Y:S05]  /*1800*/  BSYNC.RECONVERGENT B3 ;  /* 0x0000000000037941 */ /* 0x002fea0003800200 */
.L_x_53:
[----:B------:R-:W-:Y:S05]  /*1810*/  @!P0 BRA `(.L_x_55) ;  /* 0x0000000800908947 */ /* 0x000fea0003800000 */
[----:B----45:R-:W-:Y:S01]  /*1820*/  BAR.SYNC.DEFER_BLOCKING 0x0 ;  /* 0x0000000000007b1d */ /* 0x030fe20000010000 */
[----:B------:R-:W-:Y:S01]  /*1830*/  ELECT P1, URZ, PT ;  /* 0x0000000000ff782f */ /* 0x000fe20003820000 */
[----:B------:R-:W-:Y:S01]  /*1840*/  @!P3 IMAD.MOV.U32 R2, RZ, RZ, 0xc000 ;  /* 0x0000c000ff02b424 */ /* 0x000fe200078e00ff */
[----:B------:R-:W-:Y:S02]  /*1850*/  UIADD3 UR16, UPT, UPT, UR8, 0x10000, URZ ;  /* 0x0001000008107890 */ /* 0x000fe4000fffe0ff */
[----:B------:R-:W-:Y:S01]  /*1860*/  ISETP.LT.U32.AND P1, PT, R132, 0x20, P1 ;  /* 0x000000208400780c */ /* 0x000fe20000f21070 */
[----:B------:R-:W-:Y:S01]  /*1870*/  UMOV UR19, UR7 ;  /* 0x0000000700137c82 */ /* 0x000fe20008000000 */
[----:B------:R-:W-:Y:S01]  /*1880*/  ELECT P0, URZ, PT ;  /* 0x0000000000ff782f */ /* 0x000fe20003800000 */
[----:B------:R-:W-:-:S03]  /*1890*/  ULOP3.LUT UR4, UR9, 0x1, URZ, 0xc0, !UPT ;  /* 0x0000000109047892 */ /* 0x000fc6000f8ec0ff */
[----:B------:R-:W-:Y:S01]  /*18a0*/  ISETP.LT.U32.AND P0, PT, R132, 0x40, P0 ;  /* 0x000000408400780c */ /* 0x000fe20000701070 */
[----:B------:R-:W-:Y:S02]  /*18b0*/  ULEA UR28, UR4, UR8, 0xe ;  /* 0x00000008041c7291 */ /* 0x000fe4000f8e70ff */
[----:B------:R-:W-:-:S04]  /*18c0*/  ULEA UR30, UR4, UR12, 0x7 ;  /* 0x0000000c041e7291 */ /* 0x000fc8000f8e38ff */
[----:B------:R-:W-:Y:S01]  /*18d0*/  VOTEU.ANY UP0, P1 ;  /* 0x0000000000ff7886 */ /* 0x000fe20000800100 */
[----:B------:R-:W-:-:S04]  /*18e0*/  VOTEU.ANY UP2, P1 ;  /* 0x0000000000ff7886 */ /* 0x000fc80000840100 */
[----:B------:R-:W-:Y:S02]  /*18f0*/  @UP0 UIADD3 UR17, UPT, UPT, UR8, 0x18000, URZ ;  /* 0x0001800008110890 */ /* 0x000fe4000fffe0ff */
[----:B------:R1:W-:Y:S01]  /*1900*/  @!P3 SYNCS.ARRIVE.TRANS64 RZ, [UR8+0x18000], R2 ;  /* 0x01800002ffffb9a7 */ /* 0x0003e20008000008 */
[----:B------:R-:W-:Y:S01]  /*1910*/  @UP0 UMOV UR18, URZ ;  /* 0x000000ff00120c82 */ /* 0x000fe20008000000 */
[----:B------:R-:W-:Y:S01]  /*1920*/  BAR.SYNC.DEFER_BLOCKING 0x0 ;  /* 0x0000000000007b1d */ /* 0x000fe20000010000 */
[----:B------:R-:W-:-:S05]  /*1930*/  UISETP.NE.U32.AND UP0, UPT, UR9, URZ, UPT ;  /* 0x000000ff0900728c */ /* 0x000fca000bf05070 */
[----:B------:R-:W-:Y:S01]  /*1940*/  VOTEU.ANY UP1, P0 ;  /* 0x0000000000ff7886 */ /* 0x000fe20000020100 */
[----:B------:R-:W-:-:S04]  /*1950*/  VOTEU.ANY UP3, P0 ;  /* 0x0000000000ff7886 */ /* 0x000fc80000060100 */
[----:B------:R-:W-:Y:S01]  /*1960*/  @UP1 UIADD3 UR29, UPT, UPT, UR8, 0x18000, URZ ;  /* 0x00018000081d1890 */ /* 0x000fe2000fffe0ff */
[----:B------:R-:W-:Y:S01]  /*1970*/  @UP1 UMOV UR31, URZ ;  /* 0x000000ff001f1c82 */ /* 0x000fe20008000000 */
[----:B------:R1:W-:Y:S01]  /*1980*/  @UP2 UTMALDG.2D [UR16], [UR20] ;  /* 0x00000010140025b4 */ /* 0x0003e20008008000 */
[----:B------:R2:W-:Y:S06]  /*1990*/  MEMBAR.ALL.CTA ;  /* 0x0000000000007992 */ /* 0x0005ec0000008000 */
[----:B--2---:R-:W2:Y:S02]  /*19a0*/  FENCE.VIEW.ASYNC.S ;  /* 0x00000000000073c6 */ /* 0x004ea40000000000 */
[----:B--2---:R-:W-:Y:S06]  /*19b0*/  BAR.SYNC.DEFER_BLOCKING 0x0 ;  /* 0x0000000000007b1d */ /* 0x004fec0000010000 */
[----:B------:R1:W-:Y:S02]  /*19c0*/  @UP3 UTMALDG.2D [UR28], [UR22] ;  /* 0x0000001c160035b4 */ /* 0x0003e40008008000 */
[----:B------:R-:W-:Y:S06]  /*19d0*/  BAR.SYNC.DEFER_BLOCKING 0x0 ;  /* 0x0000000000007b1d */ /* 0x000fec0000010000 */
[----:B------:R-:W2:Y:S02]  /*19e0*/  SYNCS.PHASECHK.TRANS64.TRYWAIT P0, [UR8+0x18000], RZ ;  /* 0x018000ffff0075a7 */ /* 0x000ea40008001108 */
[----:B-12---:R-:W-:Y:S05]  /*19f0*/  @!P0 BRA `(.L_x_56) ;  /* 0x00000010009c8947 */ /* 0x006fea0003800000 */
.L_x_70:
[----:B------:R-:W-:Y:S05]  /*1a00*/  BRA.U UP0, `(.L_x_57) ;  /* 0x0000000100787547 */ /* 0x000fea000b800000 */
[----:B------:R-:W-:Y:S02]  /*1a10*/  USHF.R.U32.HI UR14, URZ, 0x4, UR16 ;  /* 0x00000004ff0e7899 */ /* 0x000fe40008011610 */
[----:B------:R-:W-:Y:S02]  /*1a20*/  USHF.R.U32.HI UR13, URZ, 0x4, UR8 ;  /* 0x00000004ff0d7899 */ /* 0x000fe40008011608 */
[----:B------:R-:W-:Y:S02]  /*1a30*/  USGXT.U32 UR14, UR14, 0xe ;  /* 0x0000000e0e0e789a */ /* 0x000fe40008000000 */
[----:B------:R-:W-:Y:S02]  /*1a40*/  USGXT.U32 UR13, UR13, 0xe ;  /* 0x0000000e0d0d789a */ /* 0x000fe40008000000 */
[----:B------:R-:W-:Y:S02]  /*1a50*/  UIADD3 UR30, UP0, UPT, UR14, 0x2, URZ ;  /* 0x000000020e1e7890 */ /* 0x000fe4000ff1e0ff */
[----:B------:R-:W-:Y:S01]  /*1a60*/  UIADD3 UR32, UP1, UPT, UR13, 0x4000100, URZ ;  /* 0x040001000d207890 */ /* 0x000fe2000ff3e0ff */
[----:B------:R-:W-:Y:S01]  /*1a70*/  UMOV UR4, URZ ;  /* 0x000000ff00047c82 */ /* 0x000fe20008000000 */
[----:B------:R-:W-:Y:S01]  /*1a80*/  UMOV UR5, URZ ;  /* 0x000000ff00057c82 */ /* 0x000fe20008000000 */
[----:B------:R-:W-:-:S02]  /*1a90*/  UIADD3.X UR31, UPT, UPT, UR4, 0x40004040, URZ, UP0, !UPT ;  /* 0x40004040041f7890 */ /* 0x000fc400087fe4ff */
[----:B------:R-:W-:Y:S02]  /*1aa0*/  UIADD3.X UR33, UPT, UPT, UR5, 0x40004040, URZ, UP1, !UPT ;  /* 0x4000404005217890 */ /* 0x000fe40008ffe4ff */
[----:B------:R-:W-:Y:S02]  /*1ab0*/  ULOP3.LUT UR4, UR13, 0x4000000, URZ, 0xfc, !UPT ;  /* 0x040000000d047892 */ /* 0x000fe4000f8efcff */
[----:B------:R-:W-:Y:S02]  /*1ac0*/  UIADD3.64 UR16, UPT, UPT, UR30, 0x2, URZ ;  /* 0x000000021e107897 */ /* 0x000fe4000fffe0ff */
[----:B------:R-:W-:Y:S02]  /*1ad0*/  UIADD3.64 UR18, UPT, UPT, UR32, 0x100, URZ ;  /* 0x0000010020127897 */ /* 0x000fe4000fffe0ff */
[----:B------:R-:W-:Y:S02]  /*1ae0*/  UIADD3.64 UR26, UPT, UPT, UR30, 0x4, URZ ;  /* 0x000000041e1a7897 */ /* 0x000fe4000fffe0ff */
[----:B------:R-:W-:Y:S01]  /*1af0*/  UIADD3.64 UR28, UPT, UPT, UR32, 0x200, URZ ;  /* 0x00000200201c7897 */ /* 0x000fe2000fffe0ff */
[----:B------:R-:W-:Y:S01]  /*1b00*/  UMOV UR34, 0x0 ;  /* 0x0000000000227882 */ /* 0x000fe20000000000 */
[----:B------:R-:W-:Y:S01]  /*1b10*/  UMOV UR35, 0x8410010 ;  /* 0x0841001000237882 */ /* 0x000fe20000000000 */
[----:B------:R-:W-:Y:S01]  /*1b20*/  UMOV UR15, 0x40004040 ;  /* 0x40004040000f7882 */ /* 0x000fe20000000000 */
[----:B------:R-:W-:Y:S01]  /*1b30*/  UMOV UR5, 0x40004040 ;  /* 0x4000404000057882 */ /* 0x000fe20000000000 */
[----:B------:R-:W-:Y:S01]  /*1b40*/  UMOV UR36, 0x0 ;  /* 0x0000000000247882 */ /* 0x000fe20000000000 */
[----:B------:R-:W-:Y:S01]  /*1b50*/  UMOV UR37, 0x8410010 ;  /* 0x0841001000257882 */ /* 0x000fe20000000000 */
[----:B------:R-:W-:Y:S01]  /*1b60*/  UMOV UR38, 0x0 ;  /* 0x0000000000267882 */ /* 0x000fe20000000000 */
[----:B------:R-:W-:Y:S01]  /*1b70*/  UMOV UR39, 0x8410010 ;  /* 0x0841001000277882 */ /* 0x000fe20000000000 */
[----:B------:R1:W-:Y:S01]  /*1b80*/  UTCQMMA gdesc[UR14], gdesc[UR4], tmem[UR24], tmem[UR34], idesc[UR35], !UPT ;  /* 0x00ff22040e0075ea */ /* 0x0003e2000f800318 */
[----:B------:R-:W-:Y:S01]  /*1b90*/  UMOV UR40, 0x0 ;  /* 0x0000000000287882 */ /* 0x000fe20000000000 */
[----:B------:R-:W-:Y:S01]  /*1ba0*/  UMOV UR41, 0x8410010 ;  /* 0x0841001000297882 */ /* 0x000fe20000000000 */
[----:B------:R1:W-:Y:S01]  /*1bb0*/  UTCQMMA gdesc[UR30], gdesc[UR32], tmem[UR24], tmem[UR36], idesc[UR37], UPT ;  /* 0x00ff24201e0075ea */ /* 0x0003e2000b800318 */
[----:B------:R1:W-:Y:S01]  /*1bc0*/  UTCQMMA gdesc[UR16], gdesc[UR18], tmem[UR24], tmem[UR38], idesc[UR39], UPT ;  /* 0x00ff2612100075ea */ /* 0x0003e2000b800318 */
[----:B------:R1:W-:Y:S01]  /*1bd0*/  UTCQMMA gdesc[UR26], gdesc[UR28], tmem[UR24], tmem[UR40], idesc[UR41], UPT ;  /* 0x00ff281c1a0075ea */ /* 0x0003e2000b800318 */
[----:B------:R-:W-:Y:S01]  /*1be0*/  NOP ;  /* 0x0000000000007918 */ /* 0x000fe20000000000 */
.L_x_57:
[----:B------:R-:W-:Y:S01]  /*1bf0*/  ELECT P0, URZ, PT ;  /* 0x0000000000ff782f */ /* 0x000fe20003800000 */
[----:B-1----:R-:W-:Y:S01]  /*1c00*/  UMOV UR4, UR6 ;  /* 0x0000000600047c82 */ /* 0x002fe20008000000 */
[----:B------:R-:W-:Y:S02]  /*1c10*/  UMOV UR5, URZ ;  /* 0x000000ff00057c82 */ /* 0x000fe40008000000 */
[----:B------:R-:W-:-:S13]  /*1c20*/  ISETP.LT.U32.AND P0, PT, R132, 0x20, P0 ;  /* 0x000000208400780c */ /* 0x000fda0000701070 */
[----:B------:R-:W-:Y:S01]  /*1c30*/  VOTEU.ANY UP0, P0 ;  /* 0x0000000000ff7886 */ /* 0x000fe20000000100 */
[----:B------:R-:W-:Y:S01]  /*1c40*/  VOTEU.ANY UP1, P0 ;  /* 0x0000000000ff7886 */ /* 0x000fe20000020100 */
[----:B------:R-:W-:-:S03]  /*1c50*/  ISETP.GE.U32.AND P0, PT, R10, 0x81, PT ;  /* 0x000000810a00780c */ /* 0x000fc60003f06070 */
[----:B------:R-:W-:Y:S02]  /*1c60*/  @UP0 UMOV UR4, UR4 ;  /* 0x0000000400040c82 */ /* 0x000fe40008000000 */
[----:B------:R1:W-:Y:S01]  /*1c70*/  @UP1 UTCBAR [UR4], URZ ;  /* 0x000000ff040013e9 */ /* 0x0003e200080000ff */
[----:B------:R-:W-:Y:S06]  /*1c80*/  BAR.SYNC.DEFER_BLOCKING 0x0 ;  /* 0x0000000000007b1d */ /* 0x000fec0000010000 */
[----:B------:R-:W2:Y:S02]  /*1c90*/  SYNCS.PHASECHK.TRANS64.TRYWAIT P1, [UR8+0x18010], RZ ;  /* 0x018010ffff0075a7 */ /* 0x000ea40008021108 */
[----:B-12---:R-:W-:Y:S05]  /*1ca0*/  @!P1 BRA `(.L_x_58) ;  /* 0x0000000c00fc9947 */ /* 0x006fea0003800000 */
.L_x_71:
[----:B------:R-:W-:Y:S01]  /*1cb0*/  IMAD.MOV.U32 R2, RZ, RZ, RZ ;  /* 0x000000ffff027224 */ /* 0x000fe200078e00ff */
[----:B------:R-:W-:Y:S06]  /*1cc0*/  @!P0 BRA `(.L_x_55) ;  /* 0x0000000400648947 */ /* 0x000fec0003800000 */
[----:B------:R-:W1:Y:S01]  /*1cd0*/  LDCU UR25, c[0x0][0x3a0] ;  /* 0x00007400ff1977ac */ /* 0x000e620008000800 */
[----:B------:R-:W-:Y:S01]  /*1ce0*/  UMOV UR13, 0x1 ;  /* 0x00000001000d7882 */ /* 0x000fe20000000000 */
[----:B------:R-:W-:-:S05]  /*1cf0*/  UMOV UR6, 0x80 ;  /* 0x0000008000067882 */ /* 0x000fca0000000000 */
.L_x_62:
[----:B------:R-:W-:Y:S01]  /*1d00*/  BAR.SYNC.DEFER_BLOCKING 0x0 ;  /* 0x0000000000007b1d */ /* 0x000fe20000010000 */
[----:B------:R-:W-:Y:S01]  /*1d10*/  ULEA UR17, UR13, UR8, 0x3 ;  /* 0x000000080d117291 */ /* 0x000fe2000f8e18ff */
[----:B------:R-:W-:Y:S01]  /*1d20*/  @!P3 IMAD.MOV.U32 R3, RZ, RZ, 0xc000 ;  /* 0x0000c000ff03b424 */ /* 0x000fe200078e00ff */
[----:B------:R-:W-:Y:S01]  /*1d30*/  ELECT P1, URZ, PT ;  /* 0x0000000000ff782f */ /* 0x000fe20003820000 */
[----:B------:R-:W-:-:S03]  /*1d40*/  ULEA UR4, UR13, UR8, 0xe ;  /* 0x000000080d047291 */ /* 0x000fc6000f8e70ff */
[----:B------:R-:W-:Y:S02]  /*1d50*/  ISETP.LT.U32.AND P1, PT, R132, 0x20, P1 ;  /* 0x000000208400780c */ /* 0x000fe40000f21070 */
[----:B------:R-:W-:Y:S01]  /*1d60*/  ELECT P0, URZ, PT ;  /* 0x0000000000ff782f */ /* 0x000fe20003800000 */
[----:B------:R-:W-:-:S03]  /*1d70*/  UIADD3 UR4, UPT, UPT, UR4, 0x10000, URZ ;  /* 0x0001000004047890 */ /* 0x000fc6000fffe0ff */
[----:B------:R-:W-:Y:S01]  /*1d80*/  ISETP.LT.U32.AND P0, PT, R132, 0x40, P0 ;  /* 0x000000408400780c */ /* 0x000fe20000701070 */
[----:B------:R-:W-:Y:S02]  /*1d90*/  ULEA UR14, UR13, UR8, 0xf ;  /* 0x000000080d0e7291 */ /* 0x000fe4000f8e78ff */
[----:B------:R-:W-:Y:S01]  /*1da0*/  ULOP3.LUT UR15, UR9, 0x1, URZ, 0xc0, !UPT ;  /* 0x00000001090f7892 */ /* 0x000fe2000f8ec0ff */
[----:B------:R-:W-:-:S03]  /*1db0*/  UMOV UR31, UR6 ;  /* 0x00000006001f7c82 */ /* 0x000fc60008000000 */
[----:B------:R-:W-:Y:S01]  /*1dc0*/  ULEA UR28, UR15, UR14, 0xe ;  /* 0x0000000e0f1c7291 */ /* 0x000fe2000f8e70ff */
[----:B------:R-:W-:Y:S01]  /*1dd0*/  VOTEU.ANY UP0, P1 ;  /* 0x0000000000ff7886 */ /* 0x000fe20000800100 */
[----:B------:R-:W-:Y:S01]  /*1de0*/  ULEA UR30, UR15, UR12, 0x7 ;  /* 0x0000000c0f1e7291 */ /* 0x000fe2000f8e38ff */
[----:B------:R2:W-:Y:S03]  /*1df0*/  @!P3 SYNCS.ARRIVE.TRANS64 RZ, [UR17+0x18000], R3 ;  /* 0x01800003ffffb9a7 */ /* 0x0005e60008000011 */
[----:B------:R-:W-:Y:S01]  /*1e00*/  VOTEU.ANY UP1, P0 ;  /* 0x0000000000ff7886 */ /* 0x000fe20000020100 */
[----:B------:R-:W-:Y:S01]  /*1e10*/  @UP0 UIADD3 UR5, UPT, UPT, UR17, 0x18000, URZ ;  /* 0x0001800011050890 */ /* 0x000fe2000fffe0ff */
[----:B------:R-:W-:Y:S01]  /*1e20*/  VOTEU.ANY UP0, P1 ;  /* 0x0000000000ff7886 */ /* 0x000fe20000800100 */
[----:B------:R-:W-:Y:S02]  /*1e30*/  BAR.SYNC.DEFER_BLOCKING 0x0 ;  /* 0x0000000000007b1d */ /* 0x000fe40000010000 */
[----:B------:R-:W-:Y:S01]  /*1e40*/  @UP1 UIADD3 UR29, UPT, UPT, UR17, 0x18000, URZ ;  /* 0x00018000111d1890 */ /* 0x000fe2000fffe0ff */
[----:B--2---:R-:W-:-:S03]  /*1e50*/  IMAD.U32 R3, R2, -0x80000000, RZ ;  /* 0x8000000002037824 */ /* 0x004fc600078e00ff */
[----:B------:R-:W-:Y:S01]  /*1e60*/  VOTEU.ANY UP1, P0 ;  /* 0x0000000000ff7886 */ /* 0x000fe20000020100 */
[----:B------:R2:W-:Y:S01]  /*1e70*/  @UP0 UTMALDG.2D [UR4], [UR20] ;  /* 0x00000004140005b4 */ /* 0x0005e20008008000 */
[----:B------:R-:W-:Y:S01]  /*1e80*/  UISETP.NE.U32.AND UP0, UPT, UR9, URZ, UPT ;  /* 0x000000ff0900728c */ /* 0x000fe2000bf05070 */
[----:B------:R4:W-:Y:S06]  /*1e90*/  MEMBAR.ALL.CTA ;  /* 0x0000000000007992 */ /* 0x0009ec0000008000 */
[----:B----4-:R-:W4:Y:S02]  /*1ea0*/  FENCE.VIEW.ASYNC.S ;  /* 0x00000000000073c6 */ /* 0x010f240000000000 */
[----:B----4-:R-:W-:Y:S06]  /*1eb0*/  BAR.SYNC.DEFER_BLOCKING 0x0 ;  /* 0x0000000000007b1d */ /* 0x010fec0000010000 */
[----:B------:R2:W-:Y:S02]  /*1ec0*/  @UP1 UTMALDG.2D [UR28], [UR22] ;  /* 0x0000001c160015b4 */ /* 0x0005e40008008000 */
[----:B------:R-:W-:Y:S06]  /*1ed0*/  BAR.SYNC.DEFER_BLOCKING 0x0 ;  /* 0x0000000000007b1d */ /* 0x000fec0000010000 */
[----:B------:R-:W4:Y:S02]  /*1ee0*/  SYNCS.PHASECHK.TRANS64.TRYWAIT P0, [UR17+0x18000], R3 ;  /* 0x01800003ff0075a7 */ /* 0x000f240008001111 */
[----:B--2-4-:R-:W-:Y:S05]  /*1ef0*/  @!P0 BRA `(.L_x_59) ;  /* 0x0000000c00748947 */ /* 0x014fea0003800000 */
.L_x_72:
        /* <DEDUP_REMOVED lines=11> */
[----:B------:R-:W-:Y:S02]  /*1fb0*/  UIADD3 UR28, UP0, UPT, UR18, 0x2, URZ ;  /* 0x00000002121c7890 */ /* 0x000fe4000ff1e0ff */
[----:B------:R-:W-:Y:S02]  /*1fc0*/  UIADD3 UR30, UP1, UPT, UR26, 0x100, URZ ;  /* 0x000001001a1e7890 */ /* 0x000fe4000ff3e0ff */
[----:B------:R-:W-:Y:S02]  /*1fd0*/  UIADD3 UR32, UP2, UPT, UR18, 0x4, URZ ;  /* 0x0000000412207890 */ /* 0x000fe4000ff5e0ff */
[----:B------:R-:W-:Y:S02]  /*1fe0*/  UIADD3 UR34, UP3, UPT, UR26, 0x200, URZ ;  /* 0x000002001a227890 */ /* 0x000fe4000ff7e0ff */
[----:B------:R-:W-:-:S02]  /*1ff0*/  ULOP3.LUT UR4, UR15, 0x4000000, URZ, 0xfc, !UPT ;  /* 0x040000000f047892 */ /* 0x000fc4000f8efcff */
[----:B------:R-:W-:Y:S02]  /*2000*/  UIADD3.X UR29, UPT, UPT, UR19, URZ, URZ, UP0, !UPT ;  /* 0x000000ff131d7290 */ /* 0x000fe400087fe4ff */
[----:B------:R-:W-:Y:S02]  /*2010*/  UIADD3.X UR31, UPT, UPT, UR27, URZ, URZ, UP1, !UPT ;  /* 0x000000ff1b1f7290 */ /* 0x000fe40008ffe4ff */
[----:B------:R-:W-:Y:S02]  /*2020*/  UIADD3.X UR33, UPT, UPT, UR19, URZ, URZ, UP2, !UPT ;  /* 0x000000ff13217290 */ /* 0x000fe400097fe4ff */
[----:B------:R-:W-:Y:S01]  /*2030*/  UIADD3.X UR35, UPT, UPT, UR27, URZ, URZ, UP3, !UPT ;  /* 0x000000ff1b237290 */ /* 0x000fe20009ffe4ff */
        /* <DEDUP_REMOVED lines=8> */
[----:B------:R2:W-:Y:S01]  /*20c0*/  UTCQMMA gdesc[UR14], gdesc[UR4], tmem[UR24], tmem[UR36], idesc[UR37], UPT ;  /* 0x00ff24040e0075ea */ /* 0x0005e2000b800318 */
[----:B------:R-:W-:Y:S01]  /*20d0*/  UMOV UR42, 0x0 ;  /* 0x00000000002a7882 */ /* 0x000fe20000000000 */
[----:B------:R-:W-:Y:S01]  /*20e0*/  UMOV UR43, 0x8410010 ;  /* 0x08410010002b7882 */ /* 0x000fe20000000000 */
[----:B------:R2:W-:Y:S01]  /*20f0*/  UTCQMMA gdesc[UR18], gdesc[UR26], tmem[UR24], tmem[UR38], idesc[UR39], UPT ;  /* 0x00ff261a120075ea */ /* 0x0005e2000b800318 */
[----:B------:R2:W-:Y:S01]  /*2100*/  UTCQMMA gdesc[UR28], gdesc[UR30], tmem[UR24], tmem[UR40], idesc[UR41], UPT ;  /* 0x00ff281e1c0075ea */ /* 0x0005e2000b800318 */
[----:B------:R2:W-:Y:S01]  /*2110*/  UTCQMMA gdesc[UR32], gdesc[UR34], tmem[UR24], tmem[UR42], idesc[UR43], UPT ;  /* 0x00ff2a22200075ea */ /* 0x0005e2000b800318 */
[----:B------:R-:W-:Y:S01]  /*2120*/  NOP ;  /* 0x0000000000007918 */ /* 0x000fe20000000000 */
.L_x_60:
[----:B------:R-:W-:Y:S01]  /*2130*/  ELECT P0, URZ, PT ;  /* 0x0000000000ff782f */ /* 0x000fe20003800000 */
[----:B--2---:R-:W-:-:S03]  /*2140*/  UIADD3 UR4, UPT, UPT, UR17, 0x18010, URZ ;  /* 0x0001801011047890 */ /* 0x004fc6000fffe0ff */
[----:B------:R-:W-:Y:S01]  /*2150*/  ISETP.LT.U32.AND P0, PT, R132, 0x20, P0 ;  /* 0x000000208400780c */ /* 0x000fe20000701070 */
[----:B------:R-:W-:-:S12]  /*2160*/  UMOV UR5, URZ ;  /* 0x000000ff00057c82 */ /* 0x000fd80008000000 */
[----:B------:R-:W-:Y:S01]  /*2170*/  VOTEU.ANY UP0, P0 ;  /* 0x0000000000ff7886 */ /* 0x000fe20000000100 */
[----:B------:R-:W-:-:S04]  /*2180*/  VOTEU.ANY UP1, P0 ;  /* 0x0000000000ff7886 */ /* 0x000fc80000020100 */
[----:B------:R-:W-:Y:S02]  /*2190*/  @UP0 UMOV UR4, UR4 ;  /* 0x0000000400040c82 */ /* 0x000fe40008000000 */
[----:B------:R2:W-:Y:S01]  /*21a0*/  @UP1 UTCBAR [UR4], URZ ;  /* 0x000000ff040013e9 */ /* 0x0005e200080000ff */
[----:B------:R-:W-:Y:S06]  /*21b0*/  BAR.SYNC.DEFER_BLOCKING 0x0 ;  /* 0x0000000000007b1d */ /* 0x000fec0000010000 */
[----:B------:R-:W4:Y:S02]  /*21c0*/  SYNCS.PHASECHK.TRANS64.TRYWAIT P0, [UR17+0x18010], R3 ;  /* 0x01801003ff0075a7 */ /* 0x000f240008001111 */
[----:B--2-4-:R-:W-:Y:S05]  /*21d0*/  @!P0 BRA `(.L_x_61) ;  /* 0x0000000800c88947 */ /* 0x014fea0003800000 */
.L_x_73:
[----:B------:R-:W-:Y:S02]  /*21e0*/  UIADD3 UR13, UPT, UPT, UR13, 0x1, URZ ;  /* 0x000000010d0d7890 */ /* 0x000fe4000fffe0ff */
[----:B------:R-:W-:Y:S02]  /*21f0*/  UIADD3 UR6, UPT, UPT, UR6, 0x80, URZ ;  /* 0x0000008006067890 */ /* 0x000fe4000fffe0ff */
[----:B------:R-:W-:-:S04]  /*2200*/  UISETP.NE.U32.AND UP0, UPT, UR13, 0x2, UPT ;  /* 0x000000020d00788c */ /* 0x000fc8000bf05070 */
[----:B------:R-:W-:Y:S02]  /*2210*/  USEL UR13, UR13, URZ, UP0 ;  /* 0x000000ff0d0d7287 */ /* 0x000fe40008000000 */
[----:B------:R-:W-:Y:S02]  /*2220*/  USEL UR4, URZ, 0x1, UP0 ;  /* 0x00000001ff047887 */ /* 0x000fe40008000000 */
[----:B-1----:R-:W-:-:S04]  /*2230*/  UISETP.GE.AND UP0, UPT, UR6, UR25, UPT ;  /* 0x000000190600728c */ /* 0x002fc8000bf06270 */
[----:B------:R-:W-:-:S05]  /*2240*/  LOP3.LUT R2, R2, UR4, RZ, 0x3c, !PT ;  /* 0x0000000402027c12 */ /* 0x000fca000f8e3cff */
[----:B------:R-:W-:Y:S05]  /*2250*/  BRA.U !UP0, `(.L_x_62) ;  /* 0xfffffff908a87547 */ /* 0x000fea000b83ffff */
.L_x_55:
[----:B----45:R-:W-:Y:S06]  /*2260*/  BAR.SYNC.DEFER_BLOCKING 0x0 ;  /* 0x0000000000007b1d */ /* 0x030fec0000010000 */
[----:B------:R-:W-:Y:S04]  /*2270*/  BSSY.RECONVERGENT B3, `(.L_x_63) ;  /* 0x0000004000037945 */ /* 0x000fe80003800200 */
[----:B------:R-:W-:Y:S05]  /*2280*/  @P3 BRA `(.L_x_64) ;  /* 0x0000000000083947 */ /* 0x000fea0003800000 */
[----:B------:R-:W1:Y:S02]  /*2290*/  SYNCS.CCTL.IV [UR8+0x18000] ;  /* 0x01800000ff0079b1 */ /* 0x000e640008000008 */
[----:B-1----:R-:W1:Y:S02]  /*22a0*/  SYNCS.CCTL.IV [UR8+0x18010] ;  /* 0x01801000ff0079b1 */ /* 0x002e640008000008 */
.L_x_64:
[----:B------:R-:W-:Y:S05]  /*22b0*/  BSYNC.RECONVERGENT B3 ;  /* 0x0000000000037941 */ /* 0x000fea0003800200 */
.L_x_63:
[----:B-1----:R-:W-:Y:S06]  /*22c0*/  BAR.SYNC.DEFER_BLOCKING 0x0 ;  /* 0x0000000000007b1d */ /* 0x002fec0000010000 */
[----:B------:R-:W-:Y:S04]  /*22d0*/  BSSY.RECONVERGENT B3, `(.L_x_65) ;  /* 0x0000004000037945 */ /* 0x000fe80003800200 */
[----:B------:R-:W-:Y:S05]  /*22e0*/  @P3 BRA `(.L_x_66) ;  /* 0x0000000000083947 */ /* 0x000fea0003800000 */
[----:B------:R-:W1:Y:S02]  /*22f0*/  SYNCS.CCTL.IV [UR8+0x18008] ;  /* 0x01800800ff0079b1 */ /* 0x000e640008000008 */
[----:B-1----:R-:W1:Y:S02]  /*2300*/  SYNCS.CCTL.IV [UR8+0x18018] ;  /* 0x01801800ff0079b1 */ /* 0x002e640008000008 */
.L_x_66:
[----:B------:R-:W-:Y:S05]  /*2310*/  BSYNC.RECONVERGENT B3 ;  /* 0x0000000000037941 */ /* 0x000fea0003800200 */
.L_x_65:
[----:B------:R-:W-:Y:S01]  /*2320*/  USHF.L.U32 UR4, UR9, 0x15, URZ ;  /* 0x0000001509047899 */ /* 0x000fe200080006ff */
[C---:B------:R-:W-:Y:S01]  /*2330*/  IMAD.SHL.U32 R2, R0.reuse, 0x80, RZ ;  /* 0x0000008000027824 */ /* 0x040fe200078e00ff */
[----:B------:R-:W-:Y:S01]  /*2340*/  USHF.L.U32 UR5, UR9, 0x5, URZ ;  /* 0x0000000509057899 */ /* 0x000fe200080006ff */
[----:B------:R-:W-:Y:S01]  /*2350*/  IMAD.SHL.U32 R3, R0, 0x10, RZ ;  /* 0x0000001000037824 */ /* 0x000fe200078e00ff */
[----:B------:R-:W-:Y:S02]  /*2360*/  ULOP3.LUT UR4, UR4, 0x600000, URZ, 0xc0, !UPT ;  /* 0x0060000004047892 */ /* 0x000fe4000f8ec0ff */
[----:B------:R-:W-:Y:S01]  /*2370*/  ULOP3.LUT UR5, UR5, 0x80, URZ, 0xc0, !UPT ;  /* 0x0000008005057892 */ /* 0x000fe2000f8ec0ff */
[----:B------:R-:W-:Y:S02]  /*2380*/  LOP3.LUT R2, R2, 0x7f80, RZ, 0xc0, !PT ;  /* 0x00007f8002027812 */ /* 0x000fe400078ec0ff */
[----:B------:R-:W-:Y:S01]  /*2390*/  ELECT P0, URZ, PT ;  /* 0x0000000000ff782f */ /* 0x000fe20003800000 */
[----:B------:R-:W-:Y:S01]  /*23a0*/  UIADD3 UR4, UPT, UPT, UR5, UR4, UR24 ;  /* 0x0000000405047290 */ /* 0x000fe2000fffe018 */
[----:B------:R-:W-:Y:S01]  /*23b0*/  LOP3.LUT R2, R2, 0x70, R3, 0xf8, !PT ;  /* 0x0000007002027812 */ /* 0x000fe200078ef803 */
[----:B------:R-:W-:Y:S01]  /*23c0*/  ULOP3.LUT UR9, UR9, 0x1, URZ, 0xc0, !UPT ;  /* 0x0000000109097892 */ /* 0x000fe2000f8ec0ff */
[----:B------:R-:W-:Y:S01]  /*23d0*/  ISETP.LT.U32.AND P0, PT, R132, 0x40, P0 ;  /* 0x000000408400780c */ /* 0x000fe20000701070 */
[----:B------:R-:W-:Y:S01]  /*23e0*/  UMOV UR6, UR7 ;  /* 0x0000000700067c82 */ /* 0x000fe20008000000 */
[C---:B------:R-:W-:Y:S01]  /*23f0*/  LOP3.LUT R0, R2.reuse, 0x10, RZ, 0x3c, !PT ;  /* 0x0000001002007812 */ /* 0x040fe200078e3cff */
[----:B------:R-:W-:Y:S01]  /*2400*/  ULEA UR5, UR9, UR12, 0x7 ;  /* 0x0000000c09057291 */ /* 0x000fe2000f8e38ff */
[----:B------:R-:W-:-:S02]  /*2410*/  LOP3.LUT R3, R2, 0x20, RZ, 0x3c, !PT ;  /* 0x0000002002037812 */ /* 0x000fc400078e3cff */
[----:B---3--:R-:W2:Y:S01]  /*2420*/  LDTM.x128 R4, tmem[UR4] ;  /* 0x00000004000479ee */ /* 0x008ea200083c0000 */
[----:B------:R-:W-:Y:S01]  /*2430*/  NOP ;  /* 0x0000000000007918 */ /* 0x000fe20000000000 */
[----:B------:R-:W-:-:S05]  /*2440*/  ULEA UR4, UR9, UR8, 0xe ;  /* 0x0000000809047291 */ /* 0x000fca000f8e70ff */
[----:B--2---:R-:W-:Y:S01]  /*2450*/  VOTEU.ANY UP1, P0 ;  /* 0x0000000000ff7886 */ /* 0x004fe20000020100 */
[----:B------:R-:W-:Y:S01]  /*2460*/  VOTEU.ANY UP0, P0 ;  /* 0x0000000000ff7886 */ /* 0x000fe20000000100 */
[----:B------:R-:W-:Y:S02]  /*2470*/  F2FP.SATFINITE.E4M3.F32.PACK_AB_MERGE_C R6, R7, R6, RZ ;  /* 0x000000060706723e */ /* 0x000fe400048070ff */
[----:B------:R-:W-:Y:S02]  /*2480*/  F2FP.SATFINITE.E4M3.F32.PACK_AB_MERGE_C R10, R11, R10, RZ ;  /* 0x0000000a0b0a723e */ /* 0x000fe400048070ff */
[----:B------:R-:W-:Y:S02]  /*2490*/  F2FP.SATFINITE.E4M3.F32.PACK_AB_MERGE_C R14, R15, R14, RZ ;  /* 0x0000000e0f0e723e */ /* 0x000fe400048070ff */
[----:B------:R-:W-:Y:S02]  /*24a0*/  F2FP.SATFINITE.E4M3.F32.PACK_AB_MERGE_C R7, R19, R18, RZ ;  /* 0x000000121307723e */ /* 0x000fe400048070ff */
[----:B------:R-:W-:-:S02]  /*24b0*/  F2FP.SATFINITE.E4M3.F32.PACK_AB_MERGE_C R22, R23, R22, RZ ;  /* 0x000000161716723e */ /* 0x000fc400048070ff */
[----:B------:R-:W-:Y:S02]  /*24c0*/  F2FP.SATFINITE.E4M3.F32.PACK_AB_MERGE_C R26, R27, R26, RZ ;  /* 0x0000001a1b1a723e */ /* 0x000fe400048070ff */
        /* <DEDUP_REMOVED lines=11> */
[----:B------:R-:W-:Y:S02]  /*2580*/  F2FP.SATFINITE.E4M3.F32.PACK_AB_MERGE_C R4, R5, R4, R6 ;  /* 0x000000040504723e */ /* 0x000fe40004807006 */
[----:B------:R-:W-:Y:S02]  /*2590*/  F2FP.SATFINITE.E4M3.F32.PACK_AB_MERGE_C R74, R75, R74, RZ ;  /* 0x0000004a4b4a723e */ /* 0x000fe400048070ff */
[----:B------:R-:W-:Y:S02]  /*25a0*/  F2FP.SATFINITE.E4M3.F32.PACK_AB_MERGE_C R78, R79, R78, RZ ;  /* 0x0000004e4f4e723e */ /* 0x000fe400048070ff */
[----:B------:R-:W-:Y:S02]  /*25b0*/  F2FP.SATFINITE.E4M3.F32.PACK_AB_MERGE_C R82, R83, R82, RZ ;  /* 0x000000525352723e */ /* 0x000fe400048070ff */
[----:B------:R-:W-:Y:S02]  /*25c0*/  F2FP.SATFINITE.E4M3.F32.PACK_AB_MERGE_C R86, R87, R86, RZ ;  /* 0x000000565756723e */ /* 0x000fe400048070ff */
[----:B------:R-:W-:-:S02]  /*25d0*/  F2FP.SATFINITE.E4M3.F32.PACK_AB_MERGE_C R5, R9, R8, R10 ;  /* 0x000000080905723e */ /* 0x000fc4000480700a */
[----:B------:R-:W-:Y:S02]  /*25e0*/  F2FP.SATFINITE.E4M3.F32.PACK_AB_MERGE_C R6, R13, R12, R14 ;  /* 0x0000000c0d06723e */ /* 0x000fe4000480700e */
[----:B------:R-:W-:Y:S02]  /*25f0*/  F2FP.SATFINITE.E4M3.F32.PACK_AB_MERGE_C R7, R17, R16, R7 ;  /* 0x000000101107723e */ /* 0x000fe40004807007 */
[----:B------:R-:W-:Y:S02]  /*2600*/  F2FP.SATFINITE.E4M3.F32.PACK_AB_MERGE_C R20, R21, R20, R22 ;  /* 0x000000141514723e */ /* 0x000fe40004807016 */
[----:B------:R-:W-:Y:S01]  /*2610*/  F2FP.SATFINITE.E4M3.F32.PACK_AB_MERGE_C R90, R91, R90, RZ ;  /* 0x0000005a5b5a723e */ /* 0x000fe200048070ff */
[----:B-1----:R1:W-:Y:S01]  /*2620*/  STS.128 [R2+UR8], R4 ;  /* 0x0000000402007988 */ /* 0x0023e20008000c08 */
[----:B------:R-:W-:Y:S02]  /*2630*/  F2FP.SATFINITE.E4M3.F32.PACK_AB_MERGE_C R94, R95, R94, RZ ;  /* 0x0000005e5f5e723e */ /* 0x000fe400048070ff */
[----:B------:R-:W-:-:S02]  /*2640*/  F2FP.SATFINITE.E4M3.F32.PACK_AB_MERGE_C R98, R99, R98, RZ ;  /* 0x000000626362723e */ /* 0x000fc400048070ff */
[----:B------:R-:W-:Y:S02]  /*2650*/  F2FP.SATFINITE.E4M3.F32.PACK_AB_MERGE_C R102, R103, R102, RZ ;  /* 0x000000666766723e */ /* 0x000fe400048070ff */
[----:B------:R-:W-:Y:S02]  /*2660*/  F2FP.SATFINITE.E4M3.F32.PACK_AB_MERGE_C R21, R25, R24, R26 ;  /* 0x000000181915723e */ /* 0x000fe4000480701a */
[----:B------:R-:W-:Y:S02]  /*2670*/  F2FP.SATFINITE.E4M3.F32.PACK_AB_MERGE_C R22, R29, R28, R30 ;  /* 0x0000001c1d16723e */ /* 0x000fe4000480701e */
[----:B------:R-:W-:Y:S02]  /*2680*/  F2FP.SATFINITE.E4M3.F32.PACK_AB_MERGE_C R23, R33, R32, R23 ;  /* 0x000000202117723e */ /* 0x000fe40004807017 */
[----:B------:R-:W-:Y:S02]  /*2690*/  F2FP.SATFINITE.E4M3.F32.PACK_AB_MERGE_C R36, R37, R36, R38 ;  /* 0x000000242524723e */ /* 0x000fe40004807026 */
[----:B------:R-:W-:Y:S01]  /*26a0*/  F2FP.SATFINITE.E4M3.F32.PACK_AB_MERGE_C R106, R107, R106, RZ ;  /* 0x0000006a6b6a723e */ /* 0x000fe200048070ff */
[----:B------:R1:W-:Y:S01]  /*26b0*/  STS.128 [R0+UR8], R20 ;  /* 0x0000001400007988 */ /* 0x0003e20008000c08 */
[----:B------:R-:W-:-:S02]  /*26c0*/  F2FP.SATFINITE.E4M3.F32.PACK_AB_MERGE_C R110, R111, R110, RZ ;  /* 0x0000006e6f6e723e */ /* 0x000fc400048070ff */
[----:B------:R-:W-:Y:S02]  /*26d0*/  F2FP.SATFINITE.E4M3.F32.PACK_AB_MERGE_C R114, R115, R114, RZ ;  /* 0x000000727372723e */ /* 0x000fe400048070ff */
[----:B------:R-:W-:Y:S02]  /*26e0*/  F2FP.SATFINITE.E4M3.F32.PACK_AB_MERGE_C R118, R119, R118, RZ ;  /* 0x000000767776723e */ /* 0x000fe400048070ff */
[----:B------:R-:W-:Y:S02]  /*26f0*/  F2FP.SATFINITE.E4M3.F32.PACK_AB_MERGE_C R37, R41, R40, R42 ;  /* 0x000000282925723e */ /* 0x000fe4000480702a */
[----:B------:R-:W-:Y:S02]  /*2700*/  F2FP.SATFINITE.E4M3.F32.PACK_AB_MERGE_C R38, R45, R44, R46 ;  /* 0x0000002c2d26723e */ /* 0x000fe4000480702e */
[----:B------:R-:W-:Y:S02]  /*2710*/  F2FP.SATFINITE.E4M3.F32.PACK_AB_MERGE_C R39, R49, R48, R50 ;  /* 0x000000303127723e */ /* 0x000fe40004807032 */
[----:B------:R-:W-:-:S02]  /*2720*/  F2FP.SATFINITE.E4M3.F32.PACK_AB_MERGE_C R52, R53, R52, R54 ;  /* 0x000000343534723e */ /* 0x000fc40004807036 */
[----:B------:R-:W-:Y:S01]  /*2730*/  F2FP.SATFINITE.E4M3.F32.PACK_AB_MERGE_C R122, R123, R122, RZ ;  /* 0x0000007a7b7a723e */ /* 0x000fe200048070ff */
[----:B------:R1:W-:Y:S01]  /*2740*/  STS.128 [R3+UR8], R36 ;  /* 0x0000002403007988 */ /* 0x0003e20008000c08 */
[----:B------:R-:W-:Y:S02]  /*2750*/  F2FP.SATFINITE.E4M3.F32.PACK_AB_MERGE_C R126, R127, R126, RZ ;  /* 0x0000007e7f7e723e */ /* 0x000fe400048070ff */
[----:B------:R-:W-:Y:S02]  /*2760*/  F2FP.SATFINITE.E4M3.F32.PACK_AB_MERGE_C R130, R131, R130, RZ ;  /* 0x000000828382723e */ /* 0x000fe400048070ff */
[----:B------:R-:W-:Y:S02]  /*2770*/  F2FP.SATFINITE.E4M3.F32.PACK_AB_MERGE_C R53, R57, R56, R58 ;  /* 0x000000383935723e */ /* 0x000fe4000480703a */
[----:B------:R-:W-:Y:S02]  /*2780*/  F2FP.SATFINITE.E4M3.F32.PACK_AB_MERGE_C R54, R61, R60, R62 ;  /* 0x0000003c3d36723e */ /* 0x000fe4000480703e */
[----:B------:R-:W-:-:S02]  /*2790*/  F2FP.SATFINITE.E4M3.F32.PACK_AB_MERGE_C R55, R65, R64, R66 ;  /* 0x000000404137723e */ /* 0x000fc40004807042 */
[----:B------:R-:W-:Y:S02]  /*27a0*/  F2FP.SATFINITE.E4M3.F32.PACK_AB_MERGE_C R68, R69, R68, R70 ;  /* 0x000000444544723e */ /* 0x000fe40004807046 */
[----:B------:R-:W-:Y:S02]  /*27b0*/  LOP3.LUT R8, R2, 0x30, RZ, 0x3c, !PT ;  /* 0x0000003002087812 */ /* 0x000fe400078e3cff */
[----:B------:R-:W-:Y:S02]  /*27c0*/  F2FP.SATFINITE.E4M3.F32.PACK_AB_MERGE_C R69, R73, R72, R74 ;  /* 0x000000484945723e */ /* 0x000fe4000480704a */
[----:B------:R-:W-:Y:S01]  /*27d0*/  F2FP.SATFINITE.E4M3.F32.PACK_AB_MERGE_C R70, R77, R76, R78 ;  /* 0x0000004c4d46723e */ /* 0x000fe2000480704e */
[----:B------:R1:W-:Y:S01]  /*27e0*/  STS.128 [R8+UR8], R52 ;  /* 0x0000003408007988 */ /* 0x0003e20008000c08 */
[----:B------:R-:W-:Y:S02]  /*27f0*/  F2FP.SATFINITE.E4M3.F32.PACK_AB_MERGE_C R71, R81, R80, R82 ;  /* 0x000000505147723e */ /* 0x000fe40004807052 */
[----:B------:R-:W-:-:S02]  /*2800*/  F2FP.SATFINITE.E4M3.F32.PACK_AB_MERGE_C R84, R85, R84, R86 ;  /* 0x000000545554723e */ /* 0x000fc40004807056 */
[C---:B------:R-:W-:Y:S02]  /*2810*/  LOP3.LUT R9, R2.reuse, 0x40, RZ, 0x3c, !PT ;  /* 0x0000004002097812 */ /* 0x040fe400078e3cff */
[----:B------:R-:W-:Y:S02]  /*2820*/  F2FP.SATFINITE.E4M3.F32.PACK_AB_MERGE_C R85, R89, R88, R90 ;  /* 0x000000585955723e */ /* 0x000fe4000480705a */
[----:B------:R-:W-:Y:S01]  /*2830*/  F2FP.SATFINITE.E4M3.F32.PACK_AB_MERGE_C R86, R93, R92, R94 ;  /* 0x0000005c5d56723e */ /* 0x000fe2000480705e */
[----:B------:R1:W-:Y:S01]  /*2840*/  STS.128 [R9+UR8], R68 ;  /* 0x0000004409007988 */ /* 0x0003e20008000c08 */
[----:B------:R-:W-:Y:S02]  /*2850*/  F2FP.SATFINITE.E4M3.F32.PACK_AB_MERGE_C R87, R97, R96, R98 ;  /* 0x000000606157723e */ /* 0x000fe40004807062 */
[----:B------:R-:W-:Y:S02]  /*2860*/  F2FP.SATFINITE.E4M3.F32.PACK_AB_MERGE_C R100, R101, R100, R102 ;  /* 0x000000646564723e */ /* 0x000fe40004807066 */
[----:B------:R-:W-:-:S02]  /*2870*/  LOP3.LUT R10, R2, 0x50, RZ, 0x3c, !PT ;  /* 0x00000050020a7812 */ /* 0x000fc400078e3cff */
[----:B------:R-:W-:Y:S02]  /*2880*/  F2FP.SATFINITE.E4M3.F32.PACK_AB_MERGE_C R101, R105, R104, R106 ;  /* 0x000000686965723e */ /* 0x000fe4000480706a */
[----:B------:R-:W-:Y:S01]  /*2890*/  F2FP.SATFINITE.E4M3.F32.PACK_AB_MERGE_C R102, R109, R108, R110 ;  /* 0x0000006c6d66723e */ /* 0x000fe2000480706e */
[----:B------:R1:W-:Y:S01]  /*28a0*/  STS.128 [R10+UR8], R84 ;  /* 0x000000540a007988 */ /* 0x0003e20008000c08 */
[----:B------:R-:W-:Y:S02]  /*28b0*/  F2FP.SATFINITE.E4M3.F32.PACK_AB_MERGE_C R103, R113, R112, R114 ;  /* 0x000000707167723e */ /* 0x000fe40004807072 */
[----:B------:R-:W-:Y:S02]  /*28c0*/  F2FP.SATFINITE.E4M3.F32.PACK_AB_MERGE_C R116, R117, R116, R118 ;  /* 0x000000747574723e */ /* 0x000fe40004807076 */
[----:B------:R-:W-:Y:S02]  /*28d0*/  LOP3.LUT R11, R2, 0x60, RZ, 0x3c, !PT ;  /* 0x00000060020b7812 */ /* 0x000fe400078e3cff */
[----:B------:R-:W-:-:S02]  /*28e0*/  F2FP.SATFINITE.E4M3.F32.PACK_AB_MERGE_C R117, R121, R120, R122 ;  /* 0x000000787975723e */ /* 0x000fc4000480707a */
[----:B------:R-:W-:Y:S01]  /*28f0*/  F2FP.SATFINITE.E4M3.F32.PACK_AB_MERGE_C R118, R125, R124, R126 ;  /* 0x0000007c7d76723e */ /* 0x000fe2000480707e */
[----:B------:R1:W-:Y:S01]  /*2900*/  STS.128 [R11+UR8], R100 ;  /* 0x000000640b007988 */ /* 0x0003e20008000c08 */
[----:B------:R-:W-:Y:S02]  /*2910*/  F2FP.SATFINITE.E4M3.F32.PACK_AB_MERGE_C R119, R129, R128, R130 ;  /* 0x000000808177723e */ /* 0x000fe40004807082 */
[----:B------:R-:W-:-:S05]  /*2920*/  LOP3.LUT R12, R2, 0x70, RZ, 0x3c, !PT ;  /* 0x00000070020c7812 */ /* 0x000fca00078e3cff */
[----:B------:R1:W-:Y:S01]  /*2930*/  STS.128 [R12+UR8], R116 ;  /* 0x000000740c007988 */ /* 0x0003e20008000c08 */
[----:B------:R2:W-:Y:S06]  /*2940*/  MEMBAR.ALL.CTA ;  /* 0x0000000000007992 */ /* 0x0005ec0000008000 */
[----:B--2---:R-:W2:Y:S02]  /*2950*/  FENCE.VIEW.ASYNC.S ;  /* 0x00000000000073c6 */ /* 0x004ea40000000000 */
[----:B--2---:R-:W-:Y:S06]  /*2960*/  BAR.SYNC.DEFER_BLOCKING 0x0 ;  /* 0x0000000000007b1d */ /* 0x004fec0000010000 */
[----:B------:R1:W-:Y:S01]  /*2970*/  @UP1 UTMASTG.2D [UR4], [UR10] ;  /* 0x000000040a0013b5 */ /* 0x0003e20008008000 */
[----:B------:R0:W-:Y:S01]  /*2980*/  UTMACMDFLUSH ;  /* 0x00000000000079b7 */ /* 0x0001e20000000000 */
[----:B------:R-:W-:-:S04]  /*2990*/  DEPBAR.LE SB0, 0x0 ;  /* 0x000080000000791a */ /* 0x000fc80000000000 */
[----:B------:R-:W-:Y:S08]  /*29a0*/  BAR.SYNC.DEFER_BLOCKING 0x0 ;  /* 0x0000000000007b1d */ /* 0x000ff00000010000 */
[----:B------:R-:W-:Y:S06]  /*29b0*/  BAR.SYNC.DEFER_BLOCKING 0x0 ;  /* 0x0000000000007b1d */ /* 0x000fec0000010000 */
[----:B-1----:R-:W-:Y:S05]  /*29c0*/  @P2 BRA `(.L_x_67) ;  /* 0x0000000000a02947 */ /* 0x002fea0003800000 */
[----:B------:R-:W1:Y:S01]  /*29d0*/  S2UR UR5, SR_CgaCtaId ;  /* 0x00000000000579c3 */ /* 0x000e620000008800 */
[----:B------:R-:W-:Y:S01]  /*29e0*/  NOP ;  /* 0x0000000000007918 */ /* 0x000fe20000000000 */
[----:B------:R-:W-:Y:S01]  /*29f0*/  UMOV UR4, 0x50 ;  /* 0x0000005000047882 */ /* 0x000fe20000000000 */
[----:B------:R-:W-:Y:S02]  /*2a00*/  IMAD.U32 R0, RZ, RZ, UR24 ;  /* 0x00000018ff007e24 */ /* 0x000fe4000f8e00ff */
[----:B------:R-:W-:Y:S02]  /*2a10*/  IMAD.MOV.U32 R3, RZ, RZ, 0xff ;  /* 0x000000ffff037424 */ /* 0x000fe400078e00ff */
[----:B------:R-:W-:Y:S01]  /*2a20*/  IMAD.MOV.U32 R7, RZ, RZ, 0x1 ;  /* 0x00000001ff077424 */ /* 0x000fe200078e00ff */
[----:B------:R-:W-:-:S04]  /*2a30*/  LOP3.LUT R0, R0, 0xffff, RZ, 0xc0, !PT ;  /* 0x0000ffff00007812 */ /* 0x000fc800078ec0ff */
[----:B------:R-:W-:-:S05]  /*2a40*/  SHF.R.U32.HI R0, RZ, 0x5, R0 ;  /* 0x00000005ff007819 */ /* 0x000fca0000011600 */
[----:B------:R-:W-:Y:S01]  /*2a50*/  VIADD R2, R0, 0x10 ;  /* 0x0000001000027836 */ /* 0x000fe20000000000 */
[----:B------:R-:W-:Y:S01]  /*2a60*/  SHF.L.U32 R0, R3, R0, RZ ;  /* 0x0000000003007219 */ /* 0x000fe200000006ff */
[----:B-1----:R-:W-:-:S03]  /*2a70*/  ULEA UR6, UR5, UR4, 0x18 ;  /* 0x0000000405067291 */ /* 0x002fc6000f8ec0ff */
[----:B------:R-:W-:-:S04]  /*2a80*/  SHF.L.U32 R3, R7, R2, RZ ;  /* 0x0000000207037219 */ /* 0x000fc800000006ff */
[----:B------:R-:W-:Y:S02]  /*2a90*/  LOP3.LUT R0, R3, R0, RZ, 0xfc, !PT ;  /* 0x0000000003007212 */ /* 0x000fe400078efcff */
[----:B------:R-:W1:Y:S02]  /*2aa0*/  LDS R5, [UR6] ;  /* 0x00000006ff057984 */ /* 0x000e640008000800 */
[C---:B------:R-:W-:Y:S02]  /*2ab0*/  LOP3.LUT R2, R0.reuse, 0xffff, RZ, 0xc0, !PT ;  /* 0x0000ffff00027812 */ /* 0x040fe400078ec0ff */
[----:B-1----:R-:W-:-:S04]  /*2ac0*/  LOP3.LUT R3, R0, 0xffff, R5, 0x80, !PT ;  /* 0x0000ffff00037812 */ /* 0x002fc800078e8005 */
[----:B------:R-:W-:-:S13]  /*2ad0*/  ISETP.NE.AND P0, PT, R3, R2, PT ;  /* 0x000000020300720c */ /* 0x000fda0003f05270 */
[----:B------:R-:W-:Y:S05]  /*2ae0*/  @P0 BRA `(.L_x_68) ;  /* 0x0000000000500947 */ /* 0x000fea0003800000 */
[----:B------:R-:W-:Y:S02]  /*2af0*/  SHF.R.U32.HI R5, RZ, 0x10, R5 ;  /* 0x00000010ff057819 */ /* 0x000fe40000011605 */
[----:B------:R-:W-:-:S04]  /*2b00*/  SHF.R.U32.HI R2, RZ, 0x10, R0 ;  /* 0x00000010ff027819 */ /* 0x000fc80000011600 */
[----:B------:R-:W-:-:S04]  /*2b10*/  LOP3.LUT R5, R5, R2, RZ, 0xc0, !PT ;  /* 0x0000000205057212 */ /* 0x000fc800078ec0ff */
[----:B------:R-:W-:-:S13]  /*2b20*/  ISETP.NE.AND P0, PT, R5, R2, PT ;  /* 0x000000020500720c */ /* 0x000fda0003f05270 */
[----:B------:R-:W-:Y:S05]  /*2b30*/  @P0 BRA `(.L_x_69) ;  /* 0x0000000000300947 */ /* 0x000fea0003800000 */
[----:B------:R-:W-:Y:S01]  /*2b40*/  R2UR UR4, R0 ;  /* 0x00000000000472ca */ /* 0x000fe200000e0000 */
[----:B------:R-:W-:Y:S01]  /*2b50*/  VOTEU.ANY UR5, UPT, PT ;  /* 0x0000000000057886 */ /* 0x000fe200038e0100 */
[----:B------:R-:W1:Y:S01]  /*2b60*/  S2R R0, SR_LANEID ;  /* 0x0000000000007919 */ /* 0x000e620000000000 */
[----:B------:R-:W-:-:S10]  /*2b70*/  UFLO.U32 UR5, UR5 ;  /* 0x00000005000572bd */ /* 0x000fd400080e0000 */
[----:B------:R-:W-:-:S06]  /*2b80*/  ULOP3.LUT UR4, URZ, UR4, URZ, 0x33, !UPT ;  /* 0x00000004ff047292 */ /* 0x000fcc000f8e33ff */
[----:B------:R-:W-:-:S04]  /*2b90*/  IMAD.U32 R2, RZ, RZ, UR4 ;  /* 0x00000004ff027e24 */ /* 0x000fc8000f8e00ff */
[----:B------:R-:W2:Y:S02]  /*2ba0*/  REDUX UR7, R2 ;  /* 0x00000000020773c4 */ /* 0x000ea40000000000 */
[----:B------:R3:W-:Y:S01]  /*2bb0*/  UTCATOMSWS.AND URZ, UR4 ;  /* 0x0000000400ff79e3 */ /* 0x0007e20008000000 */
[----:B-1----:R-:W-:Y:S01]  /*2bc0*/  ISETP.EQ.U32.AND P0, PT, R0, UR5, PT ;  /* 0x0000000500007c0c */ /* 0x002fe2000bf02070 */
[----:B--2---:R-:W-:-:S12]  /*2bd0*/  IMAD.U32 R0, RZ, RZ, UR7 ;  /* 0x00000007ff007e24 */ /* 0x004fd8000f8e00ff */
[----:B------:R3:W-:Y:S01]  /*2be0*/  @P0 ATOMS.AND RZ, [UR6], R0 ;  /* 0x00000000ffff098c */ /* 0x0007e2000a800006 */
[----:B------:R-:W-:Y:S05]  /*2bf0*/  BRA `(.L_x_67) ;  /* 0x0000000000147947 */ /* 0x000fea0003800000 */
.L_x_69:
[----:B------:R-:W-:-:S07]  /*2c00*/  MOV R2, 0x2c20 ;  /* 0x00002c2000027802 */ /* 0x000fce0000000f00 */
[----:B------:R-:W-:Y:S05]  /*2c10*/  CALL.REL.NOINC `($__internal_0_$__cuda_sm10x_tcgen05_guardrail_trap_col_being_dealloced_not_returned_by_alloc) ;  /* 0x0000000000447944 */ /* 0x000fea0003c00000 */
[----:B------:R-:W-:Y:S05]  /*2c20*/  BRA `(.L_x_67) ;  /* 0x0000000000087947 */ /* 0x000fea0003800000 */
.L_x_68:
[----:B------:R-:W-:-:S07]  /*2c30*/  MOV R2, 0x2c50 ;  /* 0x00002c5000027802 */ /* 0x000fce0000000f00 */
[----:B------:R-:W-:Y:S05]  /*2c40*/  CALL.REL.NOINC `($__internal_2_$__cuda_sm10x_tcgen05_guardrail_trap_unallocated_columns_being_dealloced) ;  /* 0x0000000000507944 */ /* 0x000fea0003c00000 */
.L_x_67:
[----:B------:R-:W-:Y:S01]  /*2c50*/  NOP ;  /* 0x0000000000007918 */ /* 0x000fe20000000000 */
[----:B---3--:R-:W-:Y:S05]  /*2c60*/  EXIT ;  /* 0x000000000000794d */ /* 0x008fea0003800000 */
.L_x_56:
[----:B------:R-:W1:Y:S02]  /*2c70*/  SYNCS.PHASECHK.TRANS64.TRYWAIT P0, [UR8+0x18000], RZ ;  /* 0x018000ffff0075a7 */ /* 0x000e640008001108 */
[----:B-1----:R-:W-:Y:S05]  /*2c80*/  @!P0 BRA `(.L_x_56) ;  /* 0xfffffffc00f88947 */ /* 0x002fea000383ffff */
[----:B------:R-:W-:Y:S05]  /*2c90*/  BRA `(.L_x_70) ;  /* 0xffffffec00587947 */ /* 0x000fea000383ffff */
.L_x_58:
[----:B------:R-:W1:Y:S02]  /*2ca0*/  SYNCS.PHASECHK.TRANS64.TRYWAIT P1, [UR8+0x18010], RZ ;  /* 0x018010ffff0075a7 */ /* 0x000e640008021108 */
[----:B-1----:R-:W-:Y:S05]  /*2cb0*/  @!P1 BRA `(.L_x_58) ;  /* 0xfffffffc00f89947 */ /* 0x002fea000383ffff */
[----:B------:R-:W-:Y:S05]  /*2cc0*/  BRA `(.L_x_71) ;  /* 0xffffffec00f87947 */ /* 0x000fea000383ffff */
.L_x_59:
[----:B------:R-:W2:Y:S02]  /*2cd0*/  SYNCS.PHASECHK.TRANS64.TRYWAIT P0, [UR17+0x18000], R3 ;  /* 0x01800003ff0075a7 */ /* 0x000ea40008001111 */
[----:B--2---:R-:W-:Y:S05]  /*2ce0*/  @!P0 BRA `(.L_x_59) ;  /* 0xfffffffc00f88947 */ /* 0x004fea000383ffff */
[----:B------:R-:W-:Y:S05]  /*2cf0*/  BRA `(.L_x_72) ;  /* 0xfffffff000807947 */ /* 0x000fea000383ffff */
.L_x_61:
[----:B------:R-:W2:Y:S02]  /*2d00*/  SYNCS.PHASECHK.TRANS64.TRYWAIT P0, [UR17+0x18010], R3 ;  /* 0x01801003ff0075a7 */ /* 0x000ea40008001111 */
[----:B--2---:R-:W-:Y:S05]  /*2d10*/  @!P0 BRA `(.L_x_61) ;  /* 0xfffffffc00f88947 */ /* 0x004fea000383ffff */
[----:B------:R-:W-:Y:S05]  /*2d20*/  BRA `(.L_x_73) ;  /* 0xfffffff4002c7947 */ /* 0x000fea000383ffff */
        .weak           $__internal_0_$__cuda_sm10x_tcgen05_guardrail_trap_col_being_dealloced_not_returned_by_alloc
        .type           $__internal_0_$__cuda_sm10x_tcgen05_guardrail_trap_col_being_dealloced_not_returned_by_alloc,@function
        .size           $__internal_0_$__cuda_sm10x_tcgen05_guardrail_trap_col_being_dealloced_not_returned_by_alloc,($__internal_1_$__cuda_sm10x_tcgen05_guardrail_trap_phase_invalid_during_alloc - $__internal_0_$__cuda_sm10x_tcgen05_guardrail_trap_col_being_dealloced_not_returned_by_alloc)
$__internal_0_$__cuda_sm10x_tcgen05_guardrail_trap_col_being_dealloced_not_returned_by_alloc:
[----:B------:R-:W-:Y:S05]  /*2d30*/  BPT.TRAP 0x1 ;  /* 0x000000040000795c */ /* 0x000fea0000300000 */
[----:B------:R-:W-:-:S04]  /*2d40*/  IMAD.MOV.U32 R3, RZ, RZ, 0x0 ;  /* 0x00000000ff037424 */ /* 0x000fc800078e00ff */
[----:B------:R-:W-:Y:S05]  /*2d50*/  RET.REL.NODEC R2 `(gluon_tcgen05) ;  /* 0xffffffd002a87950 */ /* 0x000fea0003c3ffff */
        .weak           $__internal_1_$__cuda_sm10x_tcgen05_guardrail_trap_phase_invalid_during_alloc
        .type           $__internal_1_$__cuda_sm10x_tcgen05_guardrail_trap_phase_invalid_during_alloc,@function
        .size           $__internal_1_$__cuda_sm10x_tcgen05_guardrail_trap_phase_invalid_during_alloc,($__internal_2_$__cuda_sm10x_tcgen05_guardrail_trap_unallocated_columns_being_dealloced - $__internal_1_$__cuda_sm10x_tcgen05_guardrail_trap_phase_invalid_during_alloc)
$__internal_1_$__cuda_sm10x_tcgen05_guardrail_trap_phase_invalid_during_alloc:
[----:B------:R-:W-:Y:S05]  /*2d60*/  BPT.TRAP 0x1 ;  /* 0x000000040000795c */ /* 0x000fea0000300000 */
[----:B------:R-:W-:-:S04]  /*2d70*/  IMAD.MOV.U32 R3, RZ, RZ, 0x0 ;  /* 0x00000000ff037424 */ /* 0x000fc800078e00ff */
[----:B------:R-:W-:Y:S05]  /*2d80*/  RET.REL.NODEC R2 `(gluon_tcgen05) ;  /* 0xffffffd0029c7950 */ /* 0x000fea0003c3ffff */
        .weak           $__internal_2_$__cuda_sm10x_tcgen05_guardrail_trap_unallocated_columns_being_dealloced
        .type           $__internal_2_$__cuda_sm10x_tcgen05_guardrail_trap_unallocated_columns_being_dealloced,@function
        .size           $__internal_2_$__cuda_sm10x_tcgen05_guardrail_trap_unallocated_columns_being_dealloced,(.L_x_77 - $__internal_2_$__cuda_sm10x_tcgen05_guardrail_trap_unallocated_columns_being_dealloced)
$__internal_2_$__cuda_sm10x_tcgen05_guardrail_trap_unallocated_columns_being_dealloced:
[----:B------:R-:W-:Y:S05]  /*2d90*/  BPT.TRAP 0x1 ;  /* 0x000000040000795c */ /* 0x000fea0000300000 */
[----:B------:R-:W-:-:S04]  /*2da0*/  IMAD.MOV.U32 R3, RZ, RZ, 0x0 ;  /* 0x00000000ff037424 */ /* 0x000fc800078e00ff */
[----:B------:R-:W-:Y:S05]  /*2db0*/  RET.REL.NODEC R2 `(gluon_tcgen05) ;  /* 0xffffffd002907950 */ /* 0x000fea0003c3ffff */
.L_x_74:
[----:B------:R-:W-:-:S00]  /*2dc0*/  BRA `(.L_x_74) ;  /* 0xfffffffc00fc7947 */ /* 0x000fc0000383ffff */
[----:B------:R-:W-:-:S00]  /*2dd0*/  NOP ;  /* 0x0000000000007918 */ /* 0x000fc00000000000 */
        /* <DEDUP_REMOVED lines=10> */
.L_x_77:


//--------------------- .nv.shared.gluon_tcgen05  --------------------------
	.section	.nv.shared.gluon_tcgen05,"aw",@nobits
	.sectionflags	@""
	.align	16
	.zero		1024


//--------------------- .nv.shared.reserved.0     --------------------------
	.section	.nv.shared.reserved.0,"aw",@nobits
	.align	8
	.weak		__nv_reservedSMEM_offset_0_alias
	.size		__nv_reservedSMEM_offset_0_alias, 0, 64
	.other		__nv_reservedSMEM_offset_0_alias,@"STO_CUDA_RESERVED_SHARED STV_DEFAULT"
__nv_reservedSMEM_offset_0_alias:
	.zero		0
.nv.shared.reserved.0:
	.zero		64
	.weak		__nv_reservedSMEM_allocation_phase
	.type		__nv_reservedSMEM_allocation_phase,@object
	.size		__nv_reservedSMEM_allocation_phase,(.L_0 - __nv_reservedSMEM_allocation_phase)
__nv_reservedSMEM_allocation_phase:
	.zero		1
.L_0:
	.zero		7
	.weak		__nv_reservedSMEM_devtool_atexit_pc
	.type		__nv_reservedSMEM_devtool_atexit_pc,@object
	.size		__nv_reservedSMEM_devtool_atexit_pc,(__nv_reservedSMEM_allocation_mask - __nv_reservedSMEM_devtool_atexit_pc)
__nv_reservedSMEM_devtool_atexit_pc:
	.zero		8
	.weak		__nv_reservedSMEM_allocation_mask
	.type		__nv_reservedSMEM_allocation_mask,@object
	.size		__nv_reservedSMEM_allocation_mask,(.L_2 - __nv_reservedSMEM_allocation_mask)
__nv_reservedSMEM_allocation_mask:
	.zero		4
.L_2:


//--------------------- .nv.constant0.gluon_tcgen05 --------------------------
	.section	.nv.constant0.gluon_tcgen05,"a",@progbits
	.sectionflags	@""
	.align	4
.nv.constant0.gluon_tcgen05:
	.zero		976


//--------------------- SYMBOLS --------------------------

	.type		.nv.reservedSmem.offset0,@object
	.size		.nv.reservedSmem.offset0,0x4
	.type		.nv.reservedSmem.cap,@object
	.size		.nv.reservedSmem.cap,0x4
